// auto-generated by cutlass_sweep.epilogue — config: {"arch": "sm_90", "cluster_m": 1, "cluster_n": 1, "dtype": "bf16", "fusion": "sigmoid", "tile_k": 64, "tile_m": 128, "tile_n": 64}
#include "cutlass/cutlass.h"
#include "cutlass/gemm/collective/collective_builder.hpp"
#include "cutlass/gemm/device/gemm_universal_adapter.h"
#include "cutlass/gemm/kernel/gemm_universal.hpp"
#include "cutlass/epilogue/collective/collective_builder.hpp"
#include "cutlass/epilogue/fusion/operations.hpp"
#include "cutlass/epilogue/thread/activation.h"

using Elem = cutlass::bfloat16_t;
using Acc  = float;
using TileShape    = cute::Shape<cute::_128, cute::_64, cute::_64>;
using ClusterShape = cute::Shape<cute::_1, cute::_1, cute::_1>;
using FusionOp     = cutlass::epilogue::fusion::LinCombEltAct<cutlass::epilogue::thread::Sigmoid, Elem, Acc>;

using CollectiveEpilogue = typename cutlass::epilogue::collective::CollectiveBuilder<
    cutlass::arch::Sm90, cutlass::arch::OpClassTensorOp,
    TileShape, ClusterShape,
    cutlass::epilogue::collective::EpilogueTileAuto,
    Acc, Acc,
    Elem, cutlass::layout::RowMajor, 128 / cutlass::sizeof_bits<Elem>::value,
    Elem, cutlass::layout::RowMajor, 128 / cutlass::sizeof_bits<Elem>::value,
    cutlass::epilogue::TmaWarpSpecializedCooperative,
    FusionOp
  >::CollectiveOp;

using CollectiveMainloop = typename cutlass::gemm::collective::CollectiveBuilder<
    cutlass::arch::Sm90, cutlass::arch::OpClassTensorOp,
    Elem, cutlass::layout::RowMajor, 128 / cutlass::sizeof_bits<Elem>::value,
    Elem, cutlass::layout::ColumnMajor, 128 / cutlass::sizeof_bits<Elem>::value,
    Acc,
    TileShape, ClusterShape,
    cutlass::gemm::collective::StageCountAutoCarveout<
        static_cast<int>(sizeof(typename CollectiveEpilogue::SharedStorage))>,
    cutlass::gemm::KernelTmaWarpSpecializedCooperative
  >::CollectiveOp;

using GemmKernel = cutlass::gemm::kernel::GemmUniversal<
    cute::Shape<int,int,int,int>, CollectiveMainloop, CollectiveEpilogue>;
using Gemm = cutlass::gemm::device::GemmUniversalAdapter<GemmKernel>;

auto* _anchor = &cutlass::device_kernel<GemmKernel>;


// ===== COMPILED SASS (sm_90a) =====

	.target	sm_90a

	.elftype	@"ET_EXEC"


//--------------------- .note.nv.tkinfo           --------------------------
	.section	.note.nv.tkinfo,"",@"SHT_NOTE"
	.sectionflags	@"SHF_NOTE_NV_TKINFO"
	.tkinfo
        /*0018*/ 	.word	0x00000002
        /*0030*/ 	.string	""
        /*0030*/ 	.string	"ptxas"
        /*0030*/ 	.string	"Cuda compilation tools, release 13.0, V13.0.88"
        /*0030*/ 	.string	"Build cuda_13.0.r13.0/compiler.36424714_0"
        /*0030*/ 	.string	"-arch sm_90a -m 64 "



//--------------------- .note.nv.cuinfo           --------------------------
	.section	.note.nv.cuinfo,"",@"SHT_NOTE"
	.sectionflags	@"SHF_NOTE_NV_CUINFO"
        /*0018*/ 	.short	0x0002
        /*001a*/ 	.short	0x005a
        /*001c*/ 	.short	0x0082
	.zero		2


//--------------------- .nv.info                  --------------------------
	.section	.nv.info,"",@"SHT_CUDA_INFO"
	.align	4


	//----- nvinfo : EIATTR_REGCOUNT
	.align		4
        /*0000*/ 	.byte	0x04, 0x2f
        /*0002*/ 	.short	(.L_18 - .L_17)
	.align		4
.L_17:
        /*0004*/ 	.word	index@(_ZN7cutlass13device_kernelINS_4gemm6kernel13GemmUniversalIN4cute5tupleIJiiiiEEENS1_10collective13CollectiveMmaINS1_34MainloopSm90TmaGmmaWarpSpecializedILi8ENS5_IJNS4_1CILi1EEESB_SB_EEENS1_35KernelTmaWarpSpecializedCooperativeEEENS5_IJNSA_ILi128EEENSA_ILi64EEESG_EEENS_10bfloat16_tENS5_IJlSB_lEEESI_SJ_NS4_8TiledMMAINS4_8MMA_AtomIJNS4_4SM904GMMA27MMA_64x64x16_F32BF16BF16_SSILNSN_5MajorE0ELSP_0ELNSN_7ScaleInE1ELSQ_1EEEEEENS4_6LayoutINS5_IJNSA_ILi2EEESB_SB_EEENS5_IJSB_NSA_ILi0EEESW_EEEEENS5_IJNS4_10UnderscoreESZ_SZ_EEEEENS4_13SM90_TMA_LOADENS4_14ComposedLayoutINS4_7SwizzleILi3ELi4ELi3EEENS4_18smem_ptr_flag_bitsILi16EEENST_INS5_IJNSA_ILi8EEESG_EEENS5_IJSG_SB_EEEEEEEvNS4_8identityES12_S1C_vS1D_EENS_8epilogue10collective18CollectiveEpilogueINS1F_22Sm90TmaWarpSpecializedILi3ELi2ELi16ELb1ELb0EEEJSH_NS5_IJSF_NSA_ILi32EEEEEESI_SJ_SI_SJ_NS1F_6fusion15FusionCallbacksIS1J_NS1M_13LinCombEltActINS1F_6thread7SigmoidESI_fSI_fLNS_15FloatRoundStyleE2EEESH_S1L_JEEES12_NS13_INS14_ILi2ELi4ELi3EEES17_NST_INS5_IJS18_S1K_EEENS5_IJS1K_SB_EEEEEEENS4_17SM75_U32x4_LDSM_NENS4_14SM90_TMA_STOREES1Y_NS4_17SM90_U32x4_STSM_NENS4_9Copy_AtomIJS21_NS_6half_tEEEEvEEEvvEEEEvNT_6ParamsE)
        /*0008*/ 	.word	0x000000a8


	//----- nvinfo : EIATTR_FRAME_SIZE
	.align		4
.L_18:
        /*000c*/ 	.byte	0x04, 0x11
        /*000e*/ 	.short	(.L_20 - .L_19)
	.align		4
.L_19:
        /*0010*/ 	.word	index@($__internal_0_$__cuda_sm20_rcp_rn_f32_slowpath)
        /*0014*/ 	.word	0x00000000


	//----- nvinfo : EIATTR_FRAME_SIZE
	.align		4
.L_20:
        /*0018*/ 	.byte	0x04, 0x11
        /*001a*/ 	.short	(.L_22 - .L_21)
	.align		4
.L_21:
        /*001c*/ 	.word	index@(_ZN7cutlass13device_kernelINS_4gemm6kernel13GemmUniversalIN4cute5tupleIJiiiiEEENS1_10collective13CollectiveMmaINS1_34MainloopSm90TmaGmmaWarpSpecializedILi8ENS5_IJNS4_1CILi1EEESB_SB_EEENS1_35KernelTmaWarpSpecializedCooperativeEEENS5_IJNSA_ILi128EEENSA_ILi64EEESG_EEENS_10bfloat16_tENS5_IJlSB_lEEESI_SJ_NS4_8TiledMMAINS4_8MMA_AtomIJNS4_4SM904GMMA27MMA_64x64x16_F32BF16BF16_SSILNSN_5MajorE0ELSP_0ELNSN_7ScaleInE1ELSQ_1EEEEEENS4_6LayoutINS5_IJNSA_ILi2EEESB_SB_EEENS5_IJSB_NSA_ILi0EEESW_EEEEENS5_IJNS4_10UnderscoreESZ_SZ_EEEEENS4_13SM90_TMA_LOADENS4_14ComposedLayoutINS4_7SwizzleILi3ELi4ELi3EEENS4_18smem_ptr_flag_bitsILi16EEENST_INS5_IJNSA_ILi8EEESG_EEENS5_IJSG_SB_EEEEEEEvNS4_8identityES12_S1C_vS1D_EENS_8epilogue10collective18CollectiveEpilogueINS1F_22Sm90TmaWarpSpecializedILi3ELi2ELi16ELb1ELb0EEEJSH_NS5_IJSF_NSA_ILi32EEEEEESI_SJ_SI_SJ_NS1F_6fusion15FusionCallbacksIS1J_NS1M_13LinCombEltActINS1F_6thread7SigmoidESI_fSI_fLNS_15FloatRoundStyleE2EEESH_S1L_JEEES12_NS13_INS14_ILi2ELi4ELi3EEES17_NST_INS5_IJS18_S1K_EEENS5_IJS1K_SB_EEEEEEENS4_17SM75_U32x4_LDSM_NENS4_14SM90_TMA_STOREES1Y_NS4_17SM90_U32x4_STSM_NENS4_9Copy_AtomIJS21_NS_6half_tEEEEvEEEvvEEEEvNT_6ParamsE)
        /*0020*/ 	.word	0x00000000


	//----- nvinfo : EIATTR_MIN_STACK_SIZE
	.align		4
.L_22:
        /*0024*/ 	.byte	0x04, 0x12
        /*0026*/ 	.short	(.L_24 - .L_23)
	.align		4
.L_23:
        /*0028*/ 	.word	index@(_ZN7cutlass13device_kernelINS_4gemm6kernel13GemmUniversalIN4cute5tupleIJiiiiEEENS1_10collective13CollectiveMmaINS1_34MainloopSm90TmaGmmaWarpSpecializedILi8ENS5_IJNS4_1CILi1EEESB_SB_EEENS1_35KernelTmaWarpSpecializedCooperativeEEENS5_IJNSA_ILi128EEENSA_ILi64EEESG_EEENS_10bfloat16_tENS5_IJlSB_lEEESI_SJ_NS4_8TiledMMAINS4_8MMA_AtomIJNS4_4SM904GMMA27MMA_64x64x16_F32BF16BF16_SSILNSN_5MajorE0ELSP_0ELNSN_7ScaleInE1ELSQ_1EEEEEENS4_6LayoutINS5_IJNSA_ILi2EEESB_SB_EEENS5_IJSB_NSA_ILi0EEESW_EEEEENS5_IJNS4_10UnderscoreESZ_SZ_EEEEENS4_13SM90_TMA_LOADENS4_14ComposedLayoutINS4_7SwizzleILi3ELi4ELi3EEENS4_18smem_ptr_flag_bitsILi16EEENST_INS5_IJNSA_ILi8EEESG_EEENS5_IJSG_SB_EEEEEEEvNS4_8identityES12_S1C_vS1D_EENS_8epilogue10collective18CollectiveEpilogueINS1F_22Sm90TmaWarpSpecializedILi3ELi2ELi16ELb1ELb0EEEJSH_NS5_IJSF_NSA_ILi32EEEEEESI_SJ_SI_SJ_NS1F_6fusion15FusionCallbacksIS1J_NS1M_13LinCombEltActINS1F_6thread7SigmoidESI_fSI_fLNS_15FloatRoundStyleE2EEESH_S1L_JEEES12_NS13_INS14_ILi2ELi4ELi3EEES17_NST_INS5_IJS18_S1K_EEENS5_IJS1K_SB_EEEEEEENS4_17SM75_U32x4_LDSM_NENS4_14SM90_TMA_STOREES1Y_NS4_17SM90_U32x4_STSM_NENS4_9Copy_AtomIJS21_NS_6half_tEEEEvEEEvvEEEEvNT_6ParamsE)
        /*002c*/ 	.word	0x00000000
.L_24:


//--------------------- .nv.compat                --------------------------
	.section	.nv.compat,"",@"SHT_CUDA_COMPAT_INFO"
	.align	4
        /*0000*/ 	.byte	0x02, 0x09, 0x01, 0x00, 0x02, 0x02, 0x04, 0x00, 0x02, 0x05, 0x05, 0x00, 0x03, 0x07, 0x01, 0x01
        /*0010*/ 	.byte	0x02, 0x03, 0x01, 0x00, 0x02, 0x06, 0x01, 0x00, 0x04, 0x0b, 0x08, 0x00, 0x00, 0x00, 0x00, 0x00
        /*0020*/ 	.byte	0x00, 0x00, 0x00, 0x00


//--------------------- .nv.info._ZN7cutlass13device_kernelINS_4gemm6kernel13GemmUniversalIN4cute5tupleIJiiiiEEENS1_10collective13CollectiveMmaINS1_34MainloopSm90TmaGmmaWarpSpecializedILi8ENS5_IJNS4_1CILi1EEESB_SB_EEENS1_35KernelTmaWarpSpecializedCooperativeEEENS5_IJNSA_ILi128EEENSA_ILi64EEESG_EEENS_10bfloat16_tENS5_IJlSB_lEEESI_SJ_NS4_8TiledMMAINS4_8MMA_AtomIJNS4_4SM904GMMA27MMA_64x64x16_F32BF16BF16_SSILNSN_5MajorE0ELSP_0ELNSN_7ScaleInE1ELSQ_1EEEEEENS4_6LayoutINS5_IJNSA_ILi2EEESB_SB_EEENS5_IJSB_NSA_ILi0EEESW_EEEEENS5_IJNS4_10UnderscoreESZ_SZ_EEEEENS4_13SM90_TMA_LOADENS4_14ComposedLayoutINS4_7SwizzleILi3ELi4ELi3EEENS4_18smem_ptr_flag_bitsILi16EEENST_INS5_IJNSA_ILi8EEESG_EEENS5_IJSG_SB_EEEEEEEvNS4_8identityES12_S1C_vS1D_EENS_8epilogue10collective18CollectiveEpilogueINS1F_22Sm90TmaWarpSpecializedILi3ELi2ELi16ELb1ELb0EEEJSH_NS5_IJSF_NSA_ILi32EEEEEESI_SJ_SI_SJ_NS1F_6fusion15FusionCallbacksIS1J_NS1M_13LinCombEltActINS1F_6thread7SigmoidESI_fSI_fLNS_15FloatRoundStyleE2EEESH_S1L_JEEES12_NS13_INS14_ILi2ELi4ELi3EEES17_NST_INS5_IJS18_S1K_EEENS5_IJS1K_SB_EEEEEEENS4_17SM75_U32x4_LDSM_NENS4_14SM90_TMA_STOREES1Y_NS4_17SM90_U32x4_STSM_NENS4_9Copy_AtomIJS21_NS_6half_tEEEEvEEEvvEEEEvNT_6ParamsE --------------------------
	.section	.nv.info._ZN7cutlass13device_kernelINS_4gemm6kernel13GemmUniversalIN4cute5tupleIJiiiiEEENS1_10collective13CollectiveMmaINS1_34MainloopSm90TmaGmmaWarpSpecializedILi8ENS5_IJNS4_1CILi1EEESB_SB_EEENS1_35KernelTmaWarpSpecializedCooperativeEEENS5_IJNSA_ILi128EEENSA_ILi64EEESG_EEENS_10bfloat16_tENS5_IJlSB_lEEESI_SJ_NS4_8TiledMMAINS4_8MMA_AtomIJNS4_4SM904GMMA27MMA_64x64x16_F32BF16BF16_SSILNSN_5MajorE0ELSP_0ELNSN_7ScaleInE1ELSQ_1EEEEEENS4_6LayoutINS5_IJNSA_ILi2EEESB_SB_EEENS5_IJSB_NSA_ILi0EEESW_EEEEENS5_IJNS4_10UnderscoreESZ_SZ_EEEEENS4_13SM90_TMA_LOADENS4_14ComposedLayoutINS4_7SwizzleILi3ELi4ELi3EEENS4_18smem_ptr_flag_bitsILi16EEENST_INS5_IJNSA_ILi8EEESG_EEENS5_IJSG_SB_EEEEEEEvNS4_8identityES12_S1C_vS1D_EENS_8epilogue10collective18CollectiveEpilogueINS1F_22Sm90TmaWarpSpecializedILi3ELi2ELi16ELb1ELb0EEEJSH_NS5_IJSF_NSA_ILi32EEEEEESI_SJ_SI_SJ_NS1F_6fusion15FusionCallbacksIS1J_NS1M_13LinCombEltActINS1F_6thread7SigmoidESI_fSI_fLNS_15FloatRoundStyleE2EEESH_S1L_JEEES12_NS13_INS14_ILi2ELi4ELi3EEES17_NST_INS5_IJS18_S1K_EEENS5_IJS1K_SB_EEEEEEENS4_17SM75_U32x4_LDSM_NENS4_14SM90_TMA_STOREES1Y_NS4_17SM90_U32x4_STSM_NENS4_9Copy_AtomIJS21_NS_6half_tEEEEvEEEvvEEEEvNT_6ParamsE,"",@"SHT_CUDA_INFO"
	.sectionflags	@""
	.align	4


	//----- nvinfo : EIATTR_CUDA_API_VERSION
	.align		4
        /*0000*/ 	.byte	0x04, 0x37
        /*0002*/ 	.short	(.L_26 - .L_25)
.L_25:
        /*0004*/ 	.word	0x00000082


	//----- nvinfo : EIATTR_KPARAM_INFO
	.align		4
.L_26:
        /*0008*/ 	.byte	0x04, 0x17
        /*000a*/ 	.short	(.L_28 - .L_27)
.L_27:
        /*000c*/ 	.word	0x00000000
        /*0010*/ 	.short	0x0000
        /*0012*/ 	.short	0x0070
        /*0014*/ 	.byte	0x00, 0xf0, 0x01, 0x1c


	//----- nvinfo : EIATTR_SPARSE_MMA_MASK
	.align		4
.L_28:
        /*0018*/ 	.byte	0x03, 0x50
        /*001a*/ 	.short	0x0000


	//----- nvinfo : EIATTR_MAXREG_COUNT
	.align		4
        /*001c*/ 	.byte	0x03, 0x1b
        /*001e*/ 	.short	0x00a8


	//----- nvinfo : EIATTR_NUM_BARRIERS
	.align		4
        /*0020*/ 	.byte	0x02, 0x4c
        /*0022*/ 	.byte	0x02
	.zero		1


	//----- nvinfo : EIATTR_EXTERNS
	.align		4
        /*0024*/ 	.byte	0x04, 0x0f
        /*0026*/ 	.short	(.L_30 - .L_29)


	//   ....[0]....
	.align		4
.L_29:
        /*0028*/ 	.word	index@(__assertfail)


	//----- nvinfo : EIATTR_MERCURY_ISA_VERSION
	.align		4
.L_30:
        /*002c*/ 	.byte	0x03, 0x5f
        /*002e*/ 	.short	0x0101


	//----- nvinfo : EIATTR_INT_WARP_WIDE_INSTR_OFFSETS
	.align		4
        /*0030*/ 	.byte	0x04, 0x31
        /*0032*/ 	.short	(.L_32 - .L_31)


	//   ....[0]....
.L_31:
        /*0034*/ 	.word	0x00000950


	//   ....[1]....
        /*0038*/ 	.word	0x00000960


	//   ....[2]....
        /*003c*/ 	.word	0x000009f0


	//----- nvinfo : EIATTR_COOP_GROUP_MASK_REGIDS
	.align		4
.L_32:
        /*0040*/ 	.byte	0x04, 0x29
        /*0042*/ 	.short	(.L_34 - .L_33)


	//   ....[0]....
.L_33:
        /*0044*/ 	.word	0xffffffff


	//   ....[1]....
        /*0048*/ 	.word	0xffffffff


	//   ....[2]....
        /*004c*/ 	.word	0xffffffff


	//   ....[3]....
        /*0050*/ 	.word	0xffffffff


	//   ....[4]....
        /*0054*/ 	.word	0xffffffff


	//   ....[5]....
        /*0058*/ 	.word	0xffffffff


	//----- nvinfo : EIATTR_COOP_GROUP_INSTR_OFFSETS
	.align		4
.L_34:
        /*005c*/ 	.byte	0x04, 0x28
        /*005e*/ 	.short	(.L_36 - .L_35)


	//   ....[0]....
.L_35:
        /*0060*/ 	.word	0x00000070


	//   ....[1]....
        /*0064*/ 	.word	0x00000080


	//   ....[2]....
        /*0068*/ 	.word	0x00000440


	//   ....[3]....
        /*006c*/ 	.word	0x00000680


	//   ....[4]....
        /*0070*/ 	.word	0x00000810


	//   ....[5]....
        /*0074*/ 	.word	0x00001500


	//----- nvinfo : EIATTR_REG_RECONFIG
	.align		4
.L_36:
        /*0078*/ 	.byte	0x01, 0x54
	.zero		2


	//----- nvinfo : EIATTR_SYSCALL_OFFSETS
	.align		4
        /*007c*/ 	.byte	0x04, 0x46
        /*007e*/ 	.short	(.L_38 - .L_37)


	//   ....[0]....
.L_37:
        /*0080*/ 	.word	0x000016c0


	//   ....[1]....
        /*0084*/ 	.word	0x000020e0


	//   ....[2]....
        /*0088*/ 	.word	0x000021d0


	//----- nvinfo : EIATTR_MBARRIER_INSTR_OFFSETS
	.align		4
.L_38:
        /*008c*/ 	.byte	0x04, 0x39
        /*008e*/ 	.short	(.L_40 - .L_39)


	//   ....[0]....
.L_39:
        /*0090*/ 	.word	0x00000560
        /*0094*/ 	.word	0x000000ff
        /*0098*/ 	.word	0x00000000
        /*009c*/ 	.short	0x0100
        /*009e*/ 	.byte	0x08
	.zero		1


	//   ....[1]....
        /*00a0*/ 	.word	0x00000570
        /*00a4*/ 	.word	0x000000ff
        /*00a8*/ 	.word	0x00000040
        /*00ac*/ 	.short	0x0100
        /*00ae*/ 	.byte	0x08
	.zero		1


	//   ....[2]....
        /*00b0*/ 	.word	0x00000580
        /*00b4*/ 	.word	0x000000ff
        /*00b8*/ 	.word	0x00000008
        /*00bc*/ 	.short	0x0100
        /*00be*/ 	.byte	0x08
	.zero		1


	//   ....[3]....
        /*00c0*/ 	.word	0x00000590
        /*00c4*/ 	.word	0x000000ff
        /*00c8*/ 	.word	0x00000048
        /*00cc*/ 	.short	0x0100
        /*00ce*/ 	.byte	0x08
	.zero		1


	//   ....[4]....
        /*00d0*/ 	.word	0x000005a0
        /*00d4*/ 	.word	0x000000ff
        /*00d8*/ 	.word	0x00000010
        /*00dc*/ 	.short	0x0100
        /*00de*/ 	.byte	0x08
	.zero		1


	//   ....[5]....
        /*00e0*/ 	.word	0x000005b0
        /*00e4*/ 	.word	0x000000ff
        /*00e8*/ 	.word	0x00000050
        /*00ec*/ 	.short	0x0100
        /*00ee*/ 	.byte	0x08
	.zero		1


	//   ....[6]....
        /*00f0*/ 	.word	0x000005c0
        /*00f4*/ 	.word	0x000000ff
        /*00f8*/ 	.word	0x00000018
        /*00fc*/ 	.short	0x0100
        /*00fe*/ 	.byte	0x08
	.zero		1


	//   ....[7]....
        /*0100*/ 	.word	0x000005d0
        /*0104*/ 	.word	0x000000ff
        /*0108*/ 	.word	0x00000058
        /*010c*/ 	.short	0x0100
        /*010e*/ 	.byte	0x08
	.zero		1


	//   ....[8]....
        /*0110*/ 	.word	0x000005e0
        /*0114*/ 	.word	0x000000ff
        /*0118*/ 	.word	0x00000020
        /*011c*/ 	.short	0x0100
        /*011e*/ 	.byte	0x08
	.zero		1


	//   ....[9]....
        /*0120*/ 	.word	0x000005f0
        /*0124*/ 	.word	0x000000ff
        /*0128*/ 	.word	0x00000060
        /*012c*/ 	.short	0x0100
        /*012e*/ 	.byte	0x08
	.zero		1


	//   ....[10]....
        /*0130*/ 	.word	0x00000600
        /*0134*/ 	.word	0x000000ff
        /*0138*/ 	.word	0x00000028
        /*013c*/ 	.short	0x0100
        /*013e*/ 	.byte	0x08
	.zero		1


	//   ....[11]....
        /*0140*/ 	.word	0x00000610
        /*0144*/ 	.word	0x000000ff
        /*0148*/ 	.word	0x00000068
        /*014c*/ 	.short	0x0100
        /*014e*/ 	.byte	0x08
	.zero		1


	//   ....[12]....
        /*0150*/ 	.word	0x00000620
        /*0154*/ 	.word	0x000000ff
        /*0158*/ 	.word	0x00000030
        /*015c*/ 	.short	0x0100
        /*015e*/ 	.byte	0x08
	.zero		1


	//   ....[13]....
        /*0160*/ 	.word	0x00000630
        /*0164*/ 	.word	0x000000ff
        /*0168*/ 	.word	0x00000070
        /*016c*/ 	.short	0x0100
        /*016e*/ 	.byte	0x08
	.zero		1


	//   ....[14]....
        /*0170*/ 	.word	0x00000640
        /*0174*/ 	.word	0x000000ff
        /*0178*/ 	.word	0x00000038
        /*017c*/ 	.short	0x0100
        /*017e*/ 	.byte	0x08
	.zero		1


	//   ....[15]....
        /*0180*/ 	.word	0x00000650
        /*0184*/ 	.word	0x000000ff
        /*0188*/ 	.word	0x00000078
        /*018c*/ 	.short	0x0100
        /*018e*/ 	.byte	0x08
	.zero		1


	//   ....[16]....
        /*0190*/ 	.word	0x000007a0
        /*0194*/ 	.word	0x000000ff
        /*0198*/ 	.word	0x00000080
        /*019c*/ 	.short	0x0100
        /*019e*/ 	.byte	0x08
	.zero		1


	//   ....[17]....
        /*01a0*/ 	.word	0x000007b0
        /*01a4*/ 	.word	0x000000ff
        /*01a8*/ 	.word	0x00000098
        /*01ac*/ 	.short	0x0100
        /*01ae*/ 	.byte	0x08
	.zero		1


	//   ....[18]....
        /*01b0*/ 	.word	0x000007c0
        /*01b4*/ 	.word	0x000000ff
        /*01b8*/ 	.word	0x00000088
        /*01bc*/ 	.short	0x0100
        /*01be*/ 	.byte	0x08
	.zero		1


	//   ....[19]....
        /*01c0*/ 	.word	0x000007d0
        /*01c4*/ 	.word	0x000000ff
        /*01c8*/ 	.word	0x000000a0
        /*01cc*/ 	.short	0x0100
        /*01ce*/ 	.byte	0x08
	.zero		1


	//   ....[20]....
        /*01d0*/ 	.word	0x000007e0
        /*01d4*/ 	.word	0x000000ff
        /*01d8*/ 	.word	0x00000090
        /*01dc*/ 	.short	0x0100
        /*01de*/ 	.byte	0x08
	.zero		1


	//   ....[21]....
        /*01e0*/ 	.word	0x000007f0
        /*01e4*/ 	.word	0x000000ff
        /*01e8*/ 	.word	0x000000a8
        /*01ec*/ 	.short	0x0100
        /*01ee*/ 	.byte	0x08
	.zero		1


	//   ....[22]....
        /*01f0*/ 	.word	0x00000a80
        /*01f4*/ 	.word	0x000000ff
        /*01f8*/ 	.word	0x000000b0
        /*01fc*/ 	.short	0x0100
        /*01fe*/ 	.byte	0x08
	.zero		1


	//   ....[23]....
        /*0200*/ 	.word	0x00000ae0
        /*0204*/ 	.word	0x000000ff
        /*0208*/ 	.word	0x000000b8
        /*020c*/ 	.short	0x0100
        /*020e*/ 	.byte	0x08
	.zero		1


	//   ....[24]....
        /*0210*/ 	.word	0x00001740
        /*0214*/ 	.word	0x00000003
        /*0218*/ 	.word	0x00000000
        /*021c*/ 	.short	0x010a
        /*021e*/ 	.byte	0x3f
	.zero		1


	//   ....[25]....
        /*0220*/ 	.word	0x00001780
        /*0224*/ 	.word	0x00000003
        /*0228*/ 	.word	0x00000000
        /*022c*/ 	.short	0x010a
        /*022e*/ 	.byte	0x3f
	.zero		1


	//   ....[26]....
        /*0230*/ 	.word	0x00001af0
        /*0234*/ 	.word	0x000000ff
        /*0238*/ 	.word	0x00000000
        /*023c*/ 	.short	0x010a
        /*023e*/ 	.byte	0x04
	.zero		1


	//   ....[27]....
        /*0240*/ 	.word	0x00001b30
        /*0244*/ 	.word	0x000000ff
        /*0248*/ 	.word	0x00000000
        /*024c*/ 	.short	0x010a
        /*024e*/ 	.byte	0x04
	.zero		1


	//   ....[28]....
        /*0250*/ 	.word	0x00001d90
        /*0254*/ 	.word	0x000000ff
        /*0258*/ 	.word	0x00000000
        /*025c*/ 	.short	0x0101
        /*025e*/ 	.byte	0x04
	.zero		1


	//   ....[29]....
        /*0260*/ 	.word	0x00001f40
        /*0264*/ 	.word	0x000000ff
        /*0268*/ 	.word	0x00000000
        /*026c*/ 	.short	0x0101
        /*026e*/ 	.byte	0x04
	.zero		1


	//   ....[30]....
        /*0270*/ 	.word	0x000026a0
        /*0274*/ 	.word	0x00000003
        /*0278*/ 	.word	0x00000080
        /*027c*/ 	.short	0x010a
        /*027e*/ 	.byte	0x3f
	.zero		1


	//   ....[31]....
        /*0280*/ 	.word	0x00004720
        /*0284*/ 	.word	0x000000ff
        /*0288*/ 	.word	0x00000000
        /*028c*/ 	.short	0x0101
        /*028e*/ 	.byte	0x04
	.zero		1


	//   ....[32]....
        /*0290*/ 	.word	0x00004880
        /*0294*/ 	.word	0x00000003
        /*0298*/ 	.word	0x00000080
        /*029c*/ 	.short	0x010a
        /*029e*/ 	.byte	0x3f
	.zero		1


	//   ....[33]....
        /*02a0*/ 	.word	0x00006600
        /*02a4*/ 	.word	0x000000ff
        /*02a8*/ 	.word	0x00000000
        /*02ac*/ 	.short	0x0101
        /*02ae*/ 	.byte	0x04
	.zero		1


	//   ....[34]....
        /*02b0*/ 	.word	0x00006f90
        /*02b4*/ 	.word	0x000000ff
        /*02b8*/ 	.word	0x00000000
        /*02bc*/ 	.short	0x0101
        /*02be*/ 	.byte	0x04
	.zero		1


	//   ....[35]....
        /*02c0*/ 	.word	0x00007670
        /*02c4*/ 	.word	0x000000ff
        /*02c8*/ 	.word	0x000000b8
        /*02cc*/ 	.short	0x010a
        /*02ce*/ 	.byte	0x04
	.zero		1


	//   ....[36]....
        /*02d0*/ 	.word	0x00007ab0
        /*02d4*/ 	.word	0x000000ff
        /*02d8*/ 	.word	0x00000098
        /*02dc*/ 	.short	0x010a
        /*02de*/ 	.byte	0x05
	.zero		1


	//   ....[37]....
        /*02e0*/ 	.word	0x00007bb0
        /*02e4*/ 	.word	0x000000ff
        /*02e8*/ 	.word	0x00000080
        /*02ec*/ 	.short	0x010b
        /*02ee*/ 	.byte	0x05
	.zero		1


	//   ....[38]....
        /*02f0*/ 	.word	0x00007c40
        /*02f4*/ 	.word	0x000000ff
        /*02f8*/ 	.word	0x00000000
        /*02fc*/ 	.short	0x0101
        /*02fe*/ 	.byte	0x05
	.zero		1


	//   ....[39]....
        /*0300*/ 	.word	0x00007cb0
        /*0304*/ 	.word	0x000000ff
        /*0308*/ 	.word	0x00000098
        /*030c*/ 	.short	0x010a
        /*030e*/ 	.byte	0x04
	.zero		1


	//   ....[40]....
        /*0310*/ 	.word	0x00007dd0
        /*0314*/ 	.word	0x000000ff
        /*0318*/ 	.word	0x00000080
        /*031c*/ 	.short	0x010b
        /*031e*/ 	.byte	0x04
	.zero		1


	//   ....[41]....
        /*0320*/ 	.word	0x00007eb0
        /*0324*/ 	.word	0x000000ff
        /*0328*/ 	.word	0x00000000
        /*032c*/ 	.short	0x0101
        /*032e*/ 	.byte	0x04
	.zero		1


	//   ....[42]....
        /*0330*/ 	.word	0x00008560
        /*0334*/ 	.word	0x00000003
        /*0338*/ 	.word	0x00000098
        /*033c*/ 	.short	0x010a
        /*033e*/ 	.byte	0x3f
	.zero		1


	//   ....[43]....
        /*0340*/ 	.word	0x00008630
        /*0344*/ 	.word	0x00000005
        /*0348*/ 	.word	0x00000098
        /*034c*/ 	.short	0x010a
        /*034e*/ 	.byte	0x3f
	.zero		1


	//   ....[44]....
        /*0350*/ 	.word	0x000086e0
        /*0354*/ 	.word	0x00000003
        /*0358*/ 	.word	0x00000098
        /*035c*/ 	.short	0x010a
        /*035e*/ 	.byte	0x3f
	.zero		1


	//   ....[45]....
        /*0360*/ 	.word	0x00008a10
        /*0364*/ 	.word	0x0000000f
        /*0368*/ 	.word	0x00000040
        /*036c*/ 	.short	0x010a
        /*036e*/ 	.byte	0x3f
	.zero		1


	//   ....[46]....
        /*0370*/ 	.word	0x00008dd0
        /*0374*/ 	.word	0x00000005
        /*0378*/ 	.word	0x000000b8
        /*037c*/ 	.short	0x0101
        /*037e*/ 	.byte	0x3f
	.zero		1


	//   ....[47]....
        /*0380*/ 	.word	0x000094e0
        /*0384*/ 	.word	0x00000007
        /*0388*/ 	.word	0x00000000
        /*038c*/ 	.short	0x010a
        /*038e*/ 	.byte	0x3f
	.zero		1


	//   ....[48]....
        /*0390*/ 	.word	0x00009560
        /*0394*/ 	.word	0x00000006
        /*0398*/ 	.word	0x00000000
        /*039c*/ 	.short	0x010a
        /*039e*/ 	.byte	0x3f
	.zero		1


	//   ....[49]....
        /*03a0*/ 	.word	0x000095f0
        /*03a4*/ 	.word	0x00000007
        /*03a8*/ 	.word	0x00000000
        /*03ac*/ 	.short	0x010a
        /*03ae*/ 	.byte	0x3f
	.zero		1


	//   ....[50]....
        /*03b0*/ 	.word	0x00009680
        /*03b4*/ 	.word	0x00000006
        /*03b8*/ 	.word	0x00000000
        /*03bc*/ 	.short	0x010a
        /*03be*/ 	.byte	0x3f
	.zero		1


	//   ....[51]....
        /*03c0*/ 	.word	0x00009710
        /*03c4*/ 	.word	0x00000007
        /*03c8*/ 	.word	0x00000000
        /*03cc*/ 	.short	0x010a
        /*03ce*/ 	.byte	0x3f
	.zero		1


	//   ....[52]....
        /*03d0*/ 	.word	0x000097a0
        /*03d4*/ 	.word	0x00000006
        /*03d8*/ 	.word	0x00000000
        /*03dc*/ 	.short	0x010a
        /*03de*/ 	.byte	0x3f
	.zero		1


	//   ....[53]....
        /*03e0*/ 	.word	0x00009830
        /*03e4*/ 	.word	0x00000007
        /*03e8*/ 	.word	0x00000000
        /*03ec*/ 	.short	0x010a
        /*03ee*/ 	.byte	0x3f
	.zero		1


	//   ....[54]....
        /*03f0*/ 	.word	0x000098c0
        /*03f4*/ 	.word	0x00000005
        /*03f8*/ 	.word	0x00000000
        /*03fc*/ 	.short	0x010a
        /*03fe*/ 	.byte	0x3f
	.zero		1


	//   ....[55]....
        /*0400*/ 	.word	0x00009920
        /*0404*/ 	.word	0x00000003
        /*0408*/ 	.word	0x00000000
        /*040c*/ 	.short	0x010a
        /*040e*/ 	.byte	0x3f
	.zero		1


	//   ....[56]....
        /*0410*/ 	.word	0x00009980
        /*0414*/ 	.word	0x00000004
        /*0418*/ 	.word	0x00000000
        /*041c*/ 	.short	0x010a
        /*041e*/ 	.byte	0x3f
	.zero		1


	//   ....[57]....
        /*0420*/ 	.word	0x000099d0
        /*0424*/ 	.word	0x00000003
        /*0428*/ 	.word	0x00000080
        /*042c*/ 	.short	0x010a
        /*042e*/ 	.byte	0x3f
	.zero		1


	//   ....[58]....
        /*0430*/ 	.word	0x00009a20
        /*0434*/ 	.word	0x00000003
        /*0438*/ 	.word	0x00000080
        /*043c*/ 	.short	0x010a
        /*043e*/ 	.byte	0x3f
	.zero		1


	//   ....[59]....
        /*0440*/ 	.word	0x00009a80
        /*0444*/ 	.word	0x00000003
        /*0448*/ 	.word	0x000000b8
        /*044c*/ 	.short	0x010a
        /*044e*/ 	.byte	0x3f
	.zero		1


	//   ....[60]....
        /*0450*/ 	.word	0x00009ae0
        /*0454*/ 	.word	0x00000005
        /*0458*/ 	.word	0x00000098
        /*045c*/ 	.short	0x010a
        /*045e*/ 	.byte	0x3f
	.zero		1


	//   ....[61]....
        /*0460*/ 	.word	0x00009b40
        /*0464*/ 	.word	0x00000005
        /*0468*/ 	.word	0x00000098
        /*046c*/ 	.short	0x010a
        /*046e*/ 	.byte	0x3f
	.zero		1


	//   ....[62]....
        /*0470*/ 	.word	0x00009b90
        /*0474*/ 	.word	0x00000003
        /*0478*/ 	.word	0x00000098
        /*047c*/ 	.short	0x010a
        /*047e*/ 	.byte	0x3f
	.zero		1


	//   ....[63]....
        /*0480*/ 	.word	0x00009be0
        /*0484*/ 	.word	0x00000005
        /*0488*/ 	.word	0x00000098
        /*048c*/ 	.short	0x010a
        /*048e*/ 	.byte	0x3f
	.zero		1


	//   ....[64]....
        /*0490*/ 	.word	0x00009cb0
        /*0494*/ 	.word	0x0000000f
        /*0498*/ 	.word	0x00000040
        /*049c*/ 	.short	0x010a
        /*049e*/ 	.byte	0x3f
	.zero		1


	//   ....[65]....
        /*04a0*/ 	.word	0x00009d80
        /*04a4*/ 	.word	0x00000007
        /*04a8*/ 	.word	0x00000000
        /*04ac*/ 	.short	0x010a
        /*04ae*/ 	.byte	0x3f
	.zero		1


	//   ....[66]....
        /*04b0*/ 	.word	0x00009dd0
        /*04b4*/ 	.word	0x00000006
        /*04b8*/ 	.word	0x00000000
        /*04bc*/ 	.short	0x010a
        /*04be*/ 	.byte	0x3f
	.zero		1


	//   ....[67]....
        /*04c0*/ 	.word	0x00009e20
        /*04c4*/ 	.word	0x00000007
        /*04c8*/ 	.word	0x00000000
        /*04cc*/ 	.short	0x010a
        /*04ce*/ 	.byte	0x3f
	.zero		1


	//   ....[68]....
        /*04d0*/ 	.word	0x00009e70
        /*04d4*/ 	.word	0x00000006
        /*04d8*/ 	.word	0x00000000
        /*04dc*/ 	.short	0x010a
        /*04de*/ 	.byte	0x3f
	.zero		1


	//   ....[69]....
        /*04e0*/ 	.word	0x00009ec0
        /*04e4*/ 	.word	0x00000007
        /*04e8*/ 	.word	0x00000000
        /*04ec*/ 	.short	0x010a
        /*04ee*/ 	.byte	0x3f
	.zero		1


	//   ....[70]....
        /*04f0*/ 	.word	0x00009f10
        /*04f4*/ 	.word	0x00000006
        /*04f8*/ 	.word	0x00000000
        /*04fc*/ 	.short	0x010a
        /*04fe*/ 	.byte	0x3f
	.zero		1


	//   ....[71]....
        /*0500*/ 	.word	0x00009f60
        /*0504*/ 	.word	0x00000007
        /*0508*/ 	.word	0x00000000
        /*050c*/ 	.short	0x010a
        /*050e*/ 	.byte	0x3f
	.zero		1


	//----- nvinfo : EIATTR_NUM_MBARRIERS
	.align		4
.L_40:
        /*0510*/ 	.byte	0x03, 0x38
        /*0512*/ 	.short	0x0018


	//----- nvinfo : EIATTR_EXIT_INSTR_OFFSETS
	.align		4
        /*0514*/ 	.byte	0x04, 0x1c
        /*0516*/ 	.short	(.L_42 - .L_41)


	//   ....[0]....
.L_41:
        /*0518*/ 	.word	0x00009910


	//----- nvinfo : EIATTR_MAX_THREADS
	.align		4
.L_42:
        /*051c*/ 	.byte	0x04, 0x05
        /*051e*/ 	.short	(.L_44 - .L_43)
.L_43:
        /*0520*/ 	.word	0x00000180
        /*0524*/ 	.word	0x00000001
        /*0528*/ 	.word	0x00000001


	//----- nvinfo : EIATTR_CRS_STACK_SIZE
	.align		4
.L_44:
        /*052c*/ 	.byte	0x04, 0x1e
        /*052e*/ 	.short	(.L_46 - .L_45)
.L_45:
        /*0530*/ 	.word	0x00000000


	//----- nvinfo : EIATTR_CBANK_PARAM_SIZE
	.align		4
.L_46:
        /*0534*/ 	.byte	0x03, 0x19
        /*0536*/ 	.short	0x0770


	//----- nvinfo : EIATTR_PARAM_CBANK
	.align		4
        /*0538*/ 	.byte	0x04, 0x0a
        /*053a*/ 	.short	(.L_48 - .L_47)
	.align		4
.L_47:
        /*053c*/ 	.word	index@(.nv.constant0._ZN7cutlass13device_kernelINS_4gemm6kernel13GemmUniversalIN4cute5tupleIJiiiiEEENS1_10collective13CollectiveMmaINS1_34MainloopSm90TmaGmmaWarpSpecializedILi8ENS5_IJNS4_1CILi1EEESB_SB_EEENS1_35KernelTmaWarpSpecializedCooperativeEEENS5_IJNSA_ILi128EEENSA_ILi64EEESG_EEENS_10bfloat16_tENS5_IJlSB_lEEESI_SJ_NS4_8TiledMMAINS4_8MMA_AtomIJNS4_4SM904GMMA27MMA_64x64x16_F32BF16BF16_SSILNSN_5MajorE0ELSP_0ELNSN_7ScaleInE1ELSQ_1EEEEEENS4_6LayoutINS5_IJNSA_ILi2EEESB_SB_EEENS5_IJSB_NSA_ILi0EEESW_EEEEENS5_IJNS4_10UnderscoreESZ_SZ_EEEEENS4_13SM90_TMA_LOADENS4_14ComposedLayoutINS4_7SwizzleILi3ELi4ELi3EEENS4_18smem_ptr_flag_bitsILi16EEENST_INS5_IJNSA_ILi8EEESG_EEENS5_IJSG_SB_EEEEEEEvNS4_8identityES12_S1C_vS1D_EENS_8epilogue10collective18CollectiveEpilogueINS1F_22Sm90TmaWarpSpecializedILi3ELi2ELi16ELb1ELb0EEEJSH_NS5_IJSF_NSA_ILi32EEEEEESI_SJ_SI_SJ_NS1F_6fusion15FusionCallbacksIS1J_NS1M_13LinCombEltActINS1F_6thread7SigmoidESI_fSI_fLNS_15FloatRoundStyleE2EEESH_S1L_JEEES12_NS13_INS14_ILi2ELi4ELi3EEES17_NST_INS5_IJS18_S1K_EEENS5_IJS1K_SB_EEEEEEENS4_17SM75_U32x4_LDSM_NENS4_14SM90_TMA_STOREES1Y_NS4_17SM90_U32x4_STSM_NENS4_9Copy_AtomIJS21_NS_6half_tEEEEvEEEvvEEEEvNT_6ParamsE)
        /*0540*/ 	.short	0x0210
        /*0542*/ 	.short	0x0770


	//----- nvinfo : EIATTR_SW_WAR
	.align		4
.L_48:
        /*0544*/ 	.byte	0x04, 0x36
        /*0546*/ 	.short	(.L_50 - .L_49)
.L_49:
        /*0548*/ 	.word	0x00000008
.L_50:


//--------------------- .nv.callgraph             --------------------------
	.section	.nv.callgraph,"",@"SHT_CUDA_CALLGRAPH"
	.align	4
	.sectionentsize	8
	.align		4
        /*0000*/ 	.word	0x00000000
	.align		4
        /*0004*/ 	.word	0xffffffff
	.align		4
        /*0008*/ 	.word	index@(_ZN7cutlass13device_kernelINS_4gemm6kernel13GemmUniversalIN4cute5tupleIJiiiiEEENS1_10collective13CollectiveMmaINS1_34MainloopSm90TmaGmmaWarpSpecializedILi8ENS5_IJNS4_1CILi1EEESB_SB_EEENS1_35KernelTmaWarpSpecializedCooperativeEEENS5_IJNSA_ILi128EEENSA_ILi64EEESG_EEENS_10bfloat16_tENS5_IJlSB_lEEESI_SJ_NS4_8TiledMMAINS4_8MMA_AtomIJNS4_4SM904GMMA27MMA_64x64x16_F32BF16BF16_SSILNSN_5MajorE0ELSP_0ELNSN_7ScaleInE1ELSQ_1EEEEEENS4_6LayoutINS5_IJNSA_ILi2EEESB_SB_EEENS5_IJSB_NSA_ILi0EEESW_EEEEENS5_IJNS4_10UnderscoreESZ_SZ_EEEEENS4_13SM90_TMA_LOADENS4_14ComposedLayoutINS4_7SwizzleILi3ELi4ELi3EEENS4_18smem_ptr_flag_bitsILi16EEENST_INS5_IJNSA_ILi8EEESG_EEENS5_IJSG_SB_EEEEEEEvNS4_8identityES12_S1C_vS1D_EENS_8epilogue10collective18CollectiveEpilogueINS1F_22Sm90TmaWarpSpecializedILi3ELi2ELi16ELb1ELb0EEEJSH_NS5_IJSF_NSA_ILi32EEEEEESI_SJ_SI_SJ_NS1F_6fusion15FusionCallbacksIS1J_NS1M_13LinCombEltActINS1F_6thread7SigmoidESI_fSI_fLNS_15FloatRoundStyleE2EEESH_S1L_JEEES12_NS13_INS14_ILi2ELi4ELi3EEES17_NST_INS5_IJS18_S1K_EEENS5_IJS1K_SB_EEEEEEENS4_17SM75_U32x4_LDSM_NENS4_14SM90_TMA_STOREES1Y_NS4_17SM90_U32x4_STSM_NENS4_9Copy_AtomIJS21_NS_6half_tEEEEvEEEvvEEEEvNT_6ParamsE)
	.align		4
        /*000c*/ 	.word	index@(__assertfail)
	.align		4
        /*0010*/ 	.word	0x00000000
	.align		4
        /*0014*/ 	.word	0xfffffffe
	.align		4
        /*0018*/ 	.word	0x00000000
	.align		4
        /*001c*/ 	.word	0xfffffffd
	.align		4
        /*0020*/ 	.word	0x00000000
	.align		4
        /*0024*/ 	.word	0xfffffffc


//--------------------- .nv.constant4             --------------------------
	.section	.nv.constant4,"a",@progbits
	.align	8
	.align		8
.nv.constant4:
        /*0000*/ 	.dword	__assertfail
	.align		8
        /*0008*/ 	.dword	__unnamed_1
	.align		8
        /*0010*/ 	.dword	__unnamed_2
	.align		8
        /*0018*/ 	.dword	_ZN39_INTERNAL_66a4cc30_4_k_cu_3d8c38f2_27964cuda3std3__45__cpo5beginE
	.align		8
        /*0020*/ 	.dword	_ZN39_INTERNAL_66a4cc30_4_k_cu_3d8c38f2_27964cuda3std3__45__cpo3endE
	.align		8
        /*0028*/ 	.dword	_ZN39_INTERNAL_66a4cc30_4_k_cu_3d8c38f2_27964cuda3std3__45__cpo6cbeginE
	.align		8
        /*0030*/ 	.dword	_ZN39_INTERNAL_66a4cc30_4_k_cu_3d8c38f2_27964cuda3std3__45__cpo4cendE
	.align		8
        /*0038*/ 	.dword	_ZN39_INTERNAL_66a4cc30_4_k_cu_3d8c38f2_27964cuda3std3__441_GLOBAL__N__66a4cc30_4_k_cu_3d8c38f2_27966ignoreE
	.align		8
        /*0040*/ 	.dword	_ZN39_INTERNAL_66a4cc30_4_k_cu_3d8c38f2_27964cuda3std3__419piecewise_constructE
	.align		8
        /*0048*/ 	.dword	_ZN39_INTERNAL_66a4cc30_4_k_cu_3d8c38f2_27964cuda3std3__48in_placeE
	.align		8
        /*0050*/ 	.dword	_ZN39_INTERNAL_66a4cc30_4_k_cu_3d8c38f2_27964cuda3std6ranges3__45__cpo4swapE
	.align		8
        /*0058*/ 	.dword	_ZN39_INTERNAL_66a4cc30_4_k_cu_3d8c38f2_27964cuda3std6ranges3__45__cpo9iter_moveE
	.align		8
        /*0060*/ 	.dword	_ZN39_INTERNAL_66a4cc30_4_k_cu_3d8c38f2_27964cute7productE
	.align		8
        /*0068*/ 	.dword	_ZN39_INTERNAL_66a4cc30_4_k_cu_3d8c38f2_27964cute1_E
	.align		8
        /*0070*/ 	.dword	$str$22
	.align		8
        /*0078*/ 	.dword	$str$23
	.align		8
        /*0080*/ 	.dword	$str$26
	.align		8
        /*0088*/ 	.dword	$str$27


//--------------------- .text._ZN7cutlass13device_kernelINS_4gemm6kernel13GemmUniversalIN4cute5tupleIJiiiiEEENS1_10collective13CollectiveMmaINS1_34MainloopSm90TmaGmmaWarpSpecializedILi8ENS5_IJNS4_1CILi1EEESB_SB_EEENS1_35KernelTmaWarpSpecializedCooperativeEEENS5_IJNSA_ILi128EEENSA_ILi64EEESG_EEENS_10bfloat16_tENS5_IJlSB_lEEESI_SJ_NS4_8TiledMMAINS4_8MMA_AtomIJNS4_4SM904GMMA27MMA_64x64x16_F32BF16BF16_SSILNSN_5MajorE0ELSP_0ELNSN_7ScaleInE1ELSQ_1EEEEEENS4_6LayoutINS5_IJNSA_ILi2EEESB_SB_EEENS5_IJSB_NSA_ILi0EEESW_EEEEENS5_IJNS4_10UnderscoreESZ_SZ_EEEEENS4_13SM90_TMA_LOADENS4_14ComposedLayoutINS4_7SwizzleILi3ELi4ELi3EEENS4_18smem_ptr_flag_bitsILi16EEENST_INS5_IJNSA_ILi8EEESG_EEENS5_IJSG_SB_EEEEEEEvNS4_8identityES12_S1C_vS1D_EENS_8epilogue10collective18CollectiveEpilogueINS1F_22Sm90TmaWarpSpecializedILi3ELi2ELi16ELb1ELb0EEEJSH_NS5_IJSF_NSA_ILi32EEEEEESI_SJ_SI_SJ_NS1F_6fusion15FusionCallbacksIS1J_NS1M_13LinCombEltActINS1F_6thread7SigmoidESI_fSI_fLNS_15FloatRoundStyleE2EEESH_S1L_JEEES12_NS13_INS14_ILi2ELi4ELi3EEES17_NST_INS5_IJS18_S1K_EEENS5_IJS1K_SB_EEEEEEENS4_17SM75_U32x4_LDSM_NENS4_14SM90_TMA_STOREES1Y_NS4_17SM90_U32x4_STSM_NENS4_9Copy_AtomIJS21_NS_6half_tEEEEvEEEvvEEEEvNT_6ParamsE --------------------------
	.section	.text._ZN7cutlass13device_kernelINS_4gemm6kernel13GemmUniversalIN4cute5tupleIJiiiiEEENS1_10collective13CollectiveMmaINS1_34MainloopSm90TmaGmmaWarpSpecializedILi8ENS5_IJNS4_1CILi1EEESB_SB_EEENS1_35KernelTmaWarpSpecializedCooperativeEEENS5_IJNSA_ILi128EEENSA_ILi64EEESG_EEENS_10bfloat16_tENS5_IJlSB_lEEESI_SJ_NS4_8TiledMMAINS4_8MMA_AtomIJNS4_4SM904GMMA27MMA_64x64x16_F32BF16BF16_SSILNSN_5MajorE0ELSP_0ELNSN_7ScaleInE1ELSQ_1EEEEEENS4_6LayoutINS5_IJNSA_ILi2EEESB_SB_EEENS5_IJSB_NSA_ILi0EEESW_EEEEENS5_IJNS4_10UnderscoreESZ_SZ_EEEEENS4_13SM90_TMA_LOADENS4_14ComposedLayoutINS4_7SwizzleILi3ELi4ELi3EEENS4_18smem_ptr_flag_bitsILi16EEENST_INS5_IJNSA_ILi8EEESG_EEENS5_IJSG_SB_EEEEEEEvNS4_8identityES12_S1C_vS1D_EENS_8epilogue10collective18CollectiveEpilogueINS1F_22Sm90TmaWarpSpecializedILi3ELi2ELi16ELb1ELb0EEEJSH_NS5_IJSF_NSA_ILi32EEEEEESI_SJ_SI_SJ_NS1F_6fusion15FusionCallbacksIS1J_NS1M_13LinCombEltActINS1F_6thread7SigmoidESI_fSI_fLNS_15FloatRoundStyleE2EEESH_S1L_JEEES12_NS13_INS14_ILi2ELi4ELi3EEES17_NST_INS5_IJS18_S1K_EEENS5_IJS1K_SB_EEEEEEENS4_17SM75_U32x4_LDSM_NENS4_14SM90_TMA_STOREES1Y_NS4_17SM90_U32x4_STSM_NENS4_9Copy_AtomIJS21_NS_6half_tEEEEvEEEvvEEEEvNT_6ParamsE,"ax",@progbits
	.align	128
.text._ZN7cutlass13device_kernelINS_4gemm6kernel13GemmUniversalIN4cute5tupleIJiiiiEEENS1_10collective13CollectiveMmaINS1_34MainloopSm90TmaGmmaWarpSpecializedILi8ENS5_IJNS4_1CILi1EEESB_SB_EEENS1_35KernelTmaWarpSpecializedCooperativeEEENS5_IJNSA_ILi128EEENSA_ILi64EEESG_EEENS_10bfloat16_tENS5_IJlSB_lEEESI_SJ_NS4_8TiledMMAINS4_8MMA_AtomIJNS4_4SM904GMMA27MMA_64x64x16_F32BF16BF16_SSILNSN_5MajorE0ELSP_0ELNSN_7ScaleInE1ELSQ_1EEEEEENS4_6LayoutINS5_IJNSA_ILi2EEESB_SB_EEENS5_IJSB_NSA_ILi0EEESW_EEEEENS5_IJNS4_10UnderscoreESZ_SZ_EEEEENS4_13SM90_TMA_LOADENS4_14ComposedLayoutINS4_7SwizzleILi3ELi4ELi3EEENS4_18smem_ptr_flag_bitsILi16EEENST_INS5_IJNSA_ILi8EEESG_EEENS5_IJSG_SB_EEEEEEEvNS4_8identityES12_S1C_vS1D_EENS_8epilogue10collective18CollectiveEpilogueINS1F_22Sm90TmaWarpSpecializedILi3ELi2ELi16ELb1ELb0EEEJSH_NS5_IJSF_NSA_ILi32EEEEEESI_SJ_SI_SJ_NS1F_6fusion15FusionCallbacksIS1J_NS1M_13LinCombEltActINS1F_6thread7SigmoidESI_fSI_fLNS_15FloatRoundStyleE2EEESH_S1L_JEEES12_NS13_INS14_ILi2ELi4ELi3EEES17_NST_INS5_IJS18_S1K_EEENS5_IJS1K_SB_EEEEEEENS4_17SM75_U32x4_LDSM_NENS4_14SM90_TMA_STOREES1Y_NS4_17SM90_U32x4_STSM_NENS4_9Copy_AtomIJS21_NS_6half_tEEEEvEEEvvEEEEvNT_6ParamsE:
        .type           _ZN7cutlass13device_kernelINS_4gemm6kernel13GemmUniversalIN4cute5tupleIJiiiiEEENS1_10collective13CollectiveMmaINS1_34MainloopSm90TmaGmmaWarpSpecializedILi8ENS5_IJNS4_1CILi1EEESB_SB_EEENS1_35KernelTmaWarpSpecializedCooperativeEEENS5_IJNSA_ILi128EEENSA_ILi64EEESG_EEENS_10bfloat16_tENS5_IJlSB_lEEESI_SJ_NS4_8TiledMMAINS4_8MMA_AtomIJNS4_4SM904GMMA27MMA_64x64x16_F32BF16BF16_SSILNSN_5MajorE0ELSP_0ELNSN_7ScaleInE1ELSQ_1EEEEEENS4_6LayoutINS5_IJNSA_ILi2EEESB_SB_EEENS5_IJSB_NSA_ILi0EEESW_EEEEENS5_IJNS4_10UnderscoreESZ_SZ_EEEEENS4_13SM90_TMA_LOADENS4_14ComposedLayoutINS4_7SwizzleILi3ELi4ELi3EEENS4_18smem_ptr_flag_bitsILi16EEENST_INS5_IJNSA_ILi8EEESG_EEENS5_IJSG_SB_EEEEEEEvNS4_8identityES12_S1C_vS1D_EENS_8epilogue10collective18CollectiveEpilogueINS1F_22Sm90TmaWarpSpecializedILi3ELi2ELi16ELb1ELb0EEEJSH_NS5_IJSF_NSA_ILi32EEEEEESI_SJ_SI_SJ_NS1F_6fusion15FusionCallbacksIS1J_NS1M_13LinCombEltActINS1F_6thread7SigmoidESI_fSI_fLNS_15FloatRoundStyleE2EEESH_S1L_JEEES12_NS13_INS14_ILi2ELi4ELi3EEES17_NST_INS5_IJS18_S1K_EEENS5_IJS1K_SB_EEEEEEENS4_17SM75_U32x4_LDSM_NENS4_14SM90_TMA_STOREES1Y_NS4_17SM90_U32x4_STSM_NENS4_9Copy_AtomIJS21_NS_6half_tEEEEvEEEvvEEEEvNT_6ParamsE,@function
        .size           _ZN7cutlass13device_kernelINS_4gemm6kernel13GemmUniversalIN4cute5tupleIJiiiiEEENS1_10collective13CollectiveMmaINS1_34MainloopSm90TmaGmmaWarpSpecializedILi8ENS5_IJNS4_1CILi1EEESB_SB_EEENS1_35KernelTmaWarpSpecializedCooperativeEEENS5_IJNSA_ILi128EEENSA_ILi64EEESG_EEENS_10bfloat16_tENS5_IJlSB_lEEESI_SJ_NS4_8TiledMMAINS4_8MMA_AtomIJNS4_4SM904GMMA27MMA_64x64x16_F32BF16BF16_SSILNSN_5MajorE0ELSP_0ELNSN_7ScaleInE1ELSQ_1EEEEEENS4_6LayoutINS5_IJNSA_ILi2EEESB_SB_EEENS5_IJSB_NSA_ILi0EEESW_EEEEENS5_IJNS4_10UnderscoreESZ_SZ_EEEEENS4_13SM90_TMA_LOADENS4_14ComposedLayoutINS4_7SwizzleILi3ELi4ELi3EEENS4_18smem_ptr_flag_bitsILi16EEENST_INS5_IJNSA_ILi8EEESG_EEENS5_IJSG_SB_EEEEEEEvNS4_8identityES12_S1C_vS1D_EENS_8epilogue10collective18CollectiveEpilogueINS1F_22Sm90TmaWarpSpecializedILi3ELi2ELi16ELb1ELb0EEEJSH_NS5_IJSF_NSA_ILi32EEEEEESI_SJ_SI_SJ_NS1F_6fusion15FusionCallbacksIS1J_NS1M_13LinCombEltActINS1F_6thread7SigmoidESI_fSI_fLNS_15FloatRoundStyleE2EEESH_S1L_JEEES12_NS13_INS14_ILi2ELi4ELi3EEES17_NST_INS5_IJS18_S1K_EEENS5_IJS1K_SB_EEEEEEENS4_17SM75_U32x4_LDSM_NENS4_14SM90_TMA_STOREES1Y_NS4_17SM90_U32x4_STSM_NENS4_9Copy_AtomIJS21_NS_6half_tEEEEvEEEvvEEEEvNT_6ParamsE,(.L_x_258 - _ZN7cutlass13device_kernelINS_4gemm6kernel13GemmUniversalIN4cute5tupleIJiiiiEEENS1_10collective13CollectiveMmaINS1_34MainloopSm90TmaGmmaWarpSpecializedILi8ENS5_IJNS4_1CILi1EEESB_SB_EEENS1_35KernelTmaWarpSpecializedCooperativeEEENS5_IJNSA_ILi128EEENSA_ILi64EEESG_EEENS_10bfloat16_tENS5_IJlSB_lEEESI_SJ_NS4_8TiledMMAINS4_8MMA_AtomIJNS4_4SM904GMMA27MMA_64x64x16_F32BF16BF16_SSILNSN_5MajorE0ELSP_0ELNSN_7ScaleInE1ELSQ_1EEEEEENS4_6LayoutINS5_IJNSA_ILi2EEESB_SB_EEENS5_IJSB_NSA_ILi0EEESW_EEEEENS5_IJNS4_10UnderscoreESZ_SZ_EEEEENS4_13SM90_TMA_LOADENS4_14ComposedLayoutINS4_7SwizzleILi3ELi4ELi3EEENS4_18smem_ptr_flag_bitsILi16EEENST_INS5_IJNSA_ILi8EEESG_EEENS5_IJSG_SB_EEEEEEEvNS4_8identityES12_S1C_vS1D_EENS_8epilogue10collective18CollectiveEpilogueINS1F_22Sm90TmaWarpSpecializedILi3ELi2ELi16ELb1ELb0EEEJSH_NS5_IJSF_NSA_ILi32EEEEEESI_SJ_SI_SJ_NS1F_6fusion15FusionCallbacksIS1J_NS1M_13LinCombEltActINS1F_6thread7SigmoidESI_fSI_fLNS_15FloatRoundStyleE2EEESH_S1L_JEEES12_NS13_INS14_ILi2ELi4ELi3EEES17_NST_INS5_IJS18_S1K_EEENS5_IJS1K_SB_EEEEEEENS4_17SM75_U32x4_LDSM_NENS4_14SM90_TMA_STOREES1Y_NS4_17SM90_U32x4_STSM_NENS4_9Copy_AtomIJS21_NS_6half_tEEEEvEEEvvEEEEvNT_6ParamsE)
        .other          _ZN7cutlass13device_kernelINS_4gemm6kernel13GemmUniversalIN4cute5tupleIJiiiiEEENS1_10collective13CollectiveMmaINS1_34MainloopSm90TmaGmmaWarpSpecializedILi8ENS5_IJNS4_1CILi1EEESB_SB_EEENS1_35KernelTmaWarpSpecializedCooperativeEEENS5_IJNSA_ILi128EEENSA_ILi64EEESG_EEENS_10bfloat16_tENS5_IJlSB_lEEESI_SJ_NS4_8TiledMMAINS4_8MMA_AtomIJNS4_4SM904GMMA27MMA_64x64x16_F32BF16BF16_SSILNSN_5MajorE0ELSP_0ELNSN_7ScaleInE1ELSQ_1EEEEEENS4_6LayoutINS5_IJNSA_ILi2EEESB_SB_EEENS5_IJSB_NSA_ILi0EEESW_EEEEENS5_IJNS4_10UnderscoreESZ_SZ_EEEEENS4_13SM90_TMA_LOADENS4_14ComposedLayoutINS4_7SwizzleILi3ELi4ELi3EEENS4_18smem_ptr_flag_bitsILi16EEENST_INS5_IJNSA_ILi8EEESG_EEENS5_IJSG_SB_EEEEEEEvNS4_8identityES12_S1C_vS1D_EENS_8epilogue10collective18CollectiveEpilogueINS1F_22Sm90TmaWarpSpecializedILi3ELi2ELi16ELb1ELb0EEEJSH_NS5_IJSF_NSA_ILi32EEEEEESI_SJ_SI_SJ_NS1F_6fusion15FusionCallbacksIS1J_NS1M_13LinCombEltActINS1F_6thread7SigmoidESI_fSI_fLNS_15FloatRoundStyleE2EEESH_S1L_JEEES12_NS13_INS14_ILi2ELi4ELi3EEES17_NST_INS5_IJS18_S1K_EEENS5_IJS1K_SB_EEEEEEENS4_17SM75_U32x4_LDSM_NENS4_14SM90_TMA_STOREES1Y_NS4_17SM90_U32x4_STSM_NENS4_9Copy_AtomIJS21_NS_6half_tEEEEvEEEvvEEEEvNT_6ParamsE,@"STO_CUDA_ENTRY STV_DEFAULT"
_ZN7cutlass13device_kernelINS_4gemm6kernel13GemmUniversalIN4cute5tupleIJiiiiEEENS1_10collective13CollectiveMmaINS1_34MainloopSm90TmaGmmaWarpSpecializedILi8ENS5_IJNS4_1CILi1EEESB_SB_EEENS1_35KernelTmaWarpSpecializedCooperativeEEENS5_IJNSA_ILi128EEENSA_ILi64EEESG_EEENS_10bfloat16_tENS5_IJlSB_lEEESI_SJ_NS4_8TiledMMAINS4_8MMA_AtomIJNS4_4SM904GMMA27MMA_64x64x16_F32BF16BF16_SSILNSN_5MajorE0ELSP_0ELNSN_7ScaleInE1ELSQ_1EEEEEENS4_6LayoutINS5_IJNSA_ILi2EEESB_SB_EEENS5_IJSB_NSA_ILi0EEESW_EEEEENS5_IJNS4_10UnderscoreESZ_SZ_EEEEENS4_13SM90_TMA_LOADENS4_14ComposedLayoutINS4_7SwizzleILi3ELi4ELi3EEENS4_18smem_ptr_flag_bitsILi16EEENST_INS5_IJNSA_ILi8EEESG_EEENS5_IJSG_SB_EEEEEEEvNS4_8identityES12_S1C_vS1D_EENS_8epilogue10collective18CollectiveEpilogueINS1F_22Sm90TmaWarpSpecializedILi3ELi2ELi16ELb1ELb0EEEJSH_NS5_IJSF_NSA_ILi32EEEEEESI_SJ_SI_SJ_NS1F_6fusion15FusionCallbacksIS1J_NS1M_13LinCombEltActINS1F_6thread7SigmoidESI_fSI_fLNS_15FloatRoundStyleE2EEESH_S1L_JEEES12_NS13_INS14_ILi2ELi4ELi3EEES17_NST_INS5_IJS18_S1K_EEENS5_IJS1K_SB_EEEEEEENS4_17SM75_U32x4_LDSM_NENS4_14SM90_TMA_STOREES1Y_NS4_17SM90_U32x4_STSM_NENS4_9Copy_AtomIJS21_NS_6half_tEEEEvEEEvvEEEEvNT_6ParamsE:
[----:B------:R-:W1:Y:S01]  /*0000*/  LDC R1, c[0x0][0x28] ;  /* 0x00000a00ff017b82 */ /* 0x000e620000000800 */
[----:B------:R-:W2:Y:S07]  /*0010*/  S2R R18, SR_TID.X ;  /* 0x0000000000127919 */ /* 0x000eae0000002100 */
[----:B------:R-:W3:Y:S01]  /*0020*/  LDC.64 R4, c[0x0][0x588] ;  /* 0x00016200ff047b82 */ /* 0x000ee20000000a00 */
[----:B------:R-:W-:Y:S01]  /*0030*/  ELECT P0, URZ, PT ;  /* 0x00000000003f782f */ /* 0x000fe20003800000 */
[----:B------:R-:W-:Y:S01]  /*0040*/  BSSY B0, `(.L_x_0) ;  /* 0x0000016000007945 */ /* 0x000fe20003800000 */
[----:B--2---:R-:W-:-:S02]  /*0050*/  SHF.R.U32.HI R6, RZ, 0x5, R18 ;  /* 0x00000005ff067819 */ /* 0x004fc40000011612 */
[----:B------:R-:W-:-:S03]  /*0060*/  SHF.R.U32.HI R2, RZ, 0x7, R18 ;  /* 0x00000007ff027819 */ /* 0x000fc60000011612 */
[----:B------:R-:W2:Y:S04]  /*0070*/  SHFL.IDX PT, R0, R6, RZ, 0x1f ;  /* 0x00001fff06007589 */ /* 0x000ea800000e0000 */
[----:B------:R4:W1:Y:S01]  /*0080*/  SHFL.IDX PT, R10, R2, RZ, 0x1f ;  /* 0x00001fff020a7589 */ /* 0x00086200000e0000 */
[----:B--2---:R-:W-:Y:S02]  /*0090*/  ISETP.NE.OR P0, PT, R0, RZ, !P0 ;  /* 0x000000ff0000720c */ /* 0x004fe40004705670 */
[----:B------:R-:W-:-:S11]  /*00a0*/  SHF.R.S32.HI R3, RZ, 0x1f, R0 ;  /* 0x0000001fff037819 */ /* 0x000fd60000011400 */
[----:B-1-34-:R-:W-:Y:S05]  /*00b0*/  @P0 BRA `(.L_x_1) ;  /* 0x0000000000380947 */ /* 0x01afea0003800000 */
[----:B------:R-:W-:Y:S02]  /*00c0*/  ULDC.64 UR4, c[0x0][0x198] ;  /* 0x0000660000047ab9 */ /* 0x000fe40000000a00 */
[----:B------:R-:W-:Y:S02]  /*00d0*/  UIADD3 UR6, UP0, UR4, 0xf0, URZ ;  /* 0x000000f004067890 */ /* 0x000fe4000ff1e03f */
[----:B------:R-:W-:Y:S02]  /*00e0*/  UIADD3 UR8, UP1, UR4, 0x1f0, URZ ;  /* 0x000001f004087890 */ /* 0x000fe4000ff3e03f */
[----:B------:R-:W-:Y:S02]  /*00f0*/  UIADD3 UR10, UP2, UR4, 0x3f0, URZ ;  /* 0x000003f0040a7890 */ /* 0x000fe4000ff5e03f */
[----:B------:R-:W-:Y:S02]  /*0100*/  UIADD3 UR4, UP3, UR4, 0x4f0, URZ ;  /* 0x000004f004047890 */ /* 0x000fe4000ff7e03f */
[----:B------:R-:W-:-:S02]  /*0110*/  UIADD3.X UR7, URZ, UR5, URZ, UP0, !UPT ;  /* 0x000000053f077290 */ /* 0x000fc400087fe43f */
[----:B------:R-:W-:Y:S02]  /*0120*/  UIADD3.X UR9, URZ, UR5, URZ, UP1, !UPT ;  /* 0x000000053f097290 */ /* 0x000fe40008ffe43f */
[----:B------:R-:W-:Y:S02]  /*0130*/  UIADD3.X UR11, URZ, UR5, URZ, UP2, !UPT ;  /* 0x000000053f0b7290 */ /* 0x000fe400097fe43f */
[----:B------:R-:W-:-:S03]  /*0140*/  UIADD3.X UR5, URZ, UR5, URZ, UP3, !UPT ;  /* 0x000000053f057290 */ /* 0x000fc60009ffe43f */
[----:B------:R1:W-:Y:S02]  /*0150*/  UTMACCTL.PF [UR6] ;  /* 0x00000000060079b9 */ /* 0x0003e40008040000 */
[----:B------:R1:W-:Y:S02]  /*0160*/  UTMACCTL.PF [UR8] ;  /* 0x00000000080079b9 */ /* 0x0003e40008040000 */
[----:B------:R1:W-:Y:S02]  /*0170*/  UTMACCTL.PF [UR10] ;  /* 0x000000000a0079b9 */ /* 0x0003e40008040000 */
[----:B------:R1:W-:Y:S02]  /*0180*/  UTMACCTL.PF [UR4] ;  /* 0x00000000040079b9 */ /* 0x0003e40008040000 */
[----:B-1----:R-:W-:Y:S01]  /*0190*/  NOP ;  /* 0x0000000000007918 */ /* 0x002fe20000000000 */
.L_x_1:
[----:B------:R-:W-:Y:S05]  /*01a0*/  BSYNC B0 ;  /* 0x0000000000007941 */ /* 0x000fea0003800000 */
.L_x_0:
[----:B------:R-:W-:Y:S01]  /*01b0*/  ULDC.64 UR4, c[0x0][0x590] ;  /* 0x0001640000047ab9 */ /* 0x000fe20000000a00 */
[----:B------:R-:W-:Y:S01]  /*01c0*/  LEA.HI R3, R3, R0, RZ, 0x2 ;  /* 0x0000000003037211 */ /* 0x000fe200078f10ff */
[----:B------:R-:W-:Y:S01]  /*01d0*/  ULDC.64 UR54, c[0x0][0x208] ;  /* 0x0000820000367ab9 */ /* 0x000fe20000000a00 */
[----:B------:R-:W-:Y:S01]  /*01e0*/  ISETP.NE.U32.AND P2, PT, RZ, UR4, PT ;  /* 0x00000004ff007c0c */ /* 0x000fe2000bf45070 */
[----:B------:R-:W-:Y:S01]  /*01f0*/  IMAD.MOV.U32 R2, RZ, RZ, R4 ;  /* 0x000000ffff027224 */ /* 0x000fe200078e0004 */
[----:B------:R-:W-:Y:S02]  /*0200*/  LOP3.LUT R3, R3, 0xfffffffc, RZ, 0xc0, !PT ;  /* 0xfffffffc03037812 */ /* 0x000fe400078ec0ff */
[----:B------:R-:W-:Y:S02]  /*0210*/  ISETP.NE.AND.EX P3, PT, RZ, UR5, PT, P2 ;  /* 0x00000005ff007c0c */ /* 0x000fe4000bf65320 */
[----:B------:R-:W-:Y:S01]  /*0220*/  PRMT R7, RZ, 0x7610, R7 ;  /* 0x00007610ff077816 */ /* 0x000fe20000000007 */
[----:B------:R-:W-:-:S02]  /*0230*/  IMAD.IADD R0, R0, 0x1, -R3 ;  /* 0x0000000100007824 */ /* 0x000fc400078e0a03 */
[----:B------:R-:W-:-:S08]  /*0240*/  IMAD.MOV.U32 R3, RZ, RZ, R5 ;  /* 0x000000ffff037224 */ /* 0x000fd000078e0005 */
[----:B------:R-:W-:Y:S05]  /*0250*/  @P3 BRA `(.L_x_2) ;  /* 0x0000000000303947 */ /* 0x000fea0003800000 */
[----:B------:R-:W-:Y:S02]  /*0260*/  ULDC.64 UR6, c[0x0][0x588] ;  /* 0x0001620000067ab9 */ /* 0x000fe40000000a00 */
[----:B------:R-:W-:-:S04]  /*0270*/  ISETP.NE.U32.AND P0, PT, RZ, UR6, PT ;  /* 0x00000006ff007c0c */ /* 0x000fc8000bf05070 */
[----:B------:R-:W-:-:S13]  /*0280*/  ISETP.NE.AND.EX P0, PT, RZ, UR7, PT, P0 ;  /* 0x00000007ff007c0c */ /* 0x000fda000bf05300 */
[----:B------:R-:W-:Y:S05]  /*0290*/  @!P0 BRA `(.L_x_3) ;  /* 0x0000000000108947 */ /* 0x000fea0003800000 */
[----:B------:R-:W2:Y:S02]  /*02a0*/  LDG.E R7, desc[UR54][R2.64] ;  /* 0x0000003602077981 */ /* 0x000ea4000c1e1900 */
[----:B--2---:R-:W-:Y:S02]  /*02b0*/  FSETP.NEU.AND P1, PT, R7, RZ, PT ;  /* 0x000000ff0700720b */ /* 0x004fe40003f2d000 */
[----:B------:R-:W-:Y:S01]  /*02c0*/  MOV R7, 0x1 ;  /* 0x0000000100077802 */ /* 0x000fe20000000f00 */
[----:B------:R-:W-:Y:S10]  /*02d0*/  BRA `(.L_x_2) ;  /* 0x0000000000107947 */ /* 0x000ff40003800000 */
.L_x_3:
[----:B------:R-:W-:Y:S01]  /*02e0*/  ULDC UR6, c[0x0][0x580] ;  /* 0x0001600000067ab9 */ /* 0x000fe20000000800 */
[----:B------:R-:W-:Y:S01]  /*02f0*/  IMAD.MOV.U32 R7, RZ, RZ, 0x1 ;  /* 0x00000001ff077424 */ /* 0x000fe200078e00ff */
[----:B------:R-:W-:Y:S02]  /*0300*/  FSETP.NEU.AND P1, PT, RZ, UR6, PT ;  /* 0x00000006ff007c0b */ /* 0x000fe4000bf2d000 */
[----:B------:R-:W-:-:S11]  /*0310*/  CS2R R2, SRZ ;  /* 0x0000000000027805 */ /* 0x000fd6000001ff00 */
.L_x_2:
[----:B------:R-:W-:Y:S02]  /*0320*/  ISETP.NE.U32.AND P4, PT, R2, RZ, PT ;  /* 0x000000ff0200720c */ /* 0x000fe40003f85070 */
[----:B------:R-:W-:Y:S02]  /*0330*/  ISETP.NE.AND.EX P5, PT, RZ, UR5, PT, P2 ;  /* 0x00000005ff007c0c */ /* 0x000fe4000bfa5320 */
[----:B------:R-:W-:Y:S02]  /*0340*/  ISETP.NE.AND.EX P2, PT, R3, RZ, PT, P4 ;  /* 0x000000ff0300720c */ /* 0x000fe40003f45340 */
[----:B------:R-:W-:-:S11]  /*0350*/  PLOP3.LUT P0, PT, PT, PT, PT, 0x8, 0x0 ;  /* 0x000000000000781c */ /* 0x000fd60003f0e170 */
[----:B------:R-:W-:Y:S05]  /*0360*/  @P2 BRA P5, `(.L_x_4) ;  /* 0x0000000000342947 */ /* 0x000fea0002800000 */
[----:B------:R-:W-:-:S04]  /*0370*/  ISETP.NE.U32.AND P0, PT, RZ, UR4, PT ;  /* 0x00000004ff007c0c */ /* 0x000fc8000bf05070 */
[----:B------:R-:W-:-:S13]  /*0380*/  ISETP.NE.AND.EX P0, PT, RZ, UR5, PT, P0 ;  /* 0x00000005ff007c0c */ /* 0x000fda000bf05300 */
[----:B------:R-:W-:Y:S05]  /*0390*/  @!P0 BRA `(.L_x_5) ;  /* 0x0000000000248947 */ /* 0x000fea0003800000 */
[----:B------:R-:W-:Y:S02]  /*03a0*/  PRMT R7, R7, 0x9910, RZ ;  /* 0x0000991007077816 */ /* 0x000fe400000000ff */
[----:B------:R-:W-:Y:S02]  /*03b0*/  ISETP.NE.U32.AND P0, PT, R2, RZ, PT ;  /* 0x000000ff0200720c */ /* 0x000fe40003f05070 */
[----:B------:R-:W-:Y:S02]  /*03c0*/  ISETP.NE.AND P2, PT, R7, RZ, PT ;  /* 0x000000ff0700720c */ /* 0x000fe40003f45270 */
[----:B------:R-:W-:Y:S02]  /*03d0*/  ISETP.NE.AND.EX P0, PT, R3, RZ, PT, P0 ;  /* 0x000000ff0300720c */ /* 0x000fe40003f05300 */
[----:B------:R-:W-:-:S09]  /*03e0*/  SEL R2, RZ, 0xffffffff, P1 ;  /* 0xffffffffff027807 */ /* 0x000fd20000800000 */
[----:B------:R-:W-:-:S04]  /*03f0*/  @!P2 SEL R2, RZ, 0xffffffff, P0 ;  /* 0xffffffffff02a807 */ /* 0x000fc80000000000 */
[----:B------:R-:W-:-:S04]  /*0400*/  LOP3.LUT R2, R2, 0x1, RZ, 0xc0, !PT ;  /* 0x0000000102027812 */ /* 0x000fc800078ec0ff */
[----:B------:R-:W-:Y:S01]  /*0410*/  ISETP.EQ.U32.AND P0, PT, R2, 0x1, PT ;  /* 0x000000010200780c */ /* 0x000fe20003f02070 */
[----:B------:R-:W-:-:S12]  /*0420*/  BRA `(.L_x_4) ;  /* 0x0000000000047947 */ /* 0x000fd80003800000 */
.L_x_5:
[----:B------:R-:W-:-:S13]  /*0430*/  PLOP3.LUT P0, PT, P1, PT, PT, 0x8, 0x0 ;  /* 0x000000000000781c */ /* 0x000fda0000f0e170 */
.L_x_4:
[----:B------:R-:W1:Y:S02]  /*0440*/  SHFL.IDX PT, R2, R6, RZ, 0x1f ;  /* 0x00001fff06027589 */ /* 0x000e6400000e0000 */
[----:B-1----:R-:W-:-:S13]  /*0450*/  ISETP.NE.AND P1, PT, R2, RZ, PT ;  /* 0x000000ff0200720c */ /* 0x002fda0003f25270 */
[----:B------:R-:W-:Y:S05]  /*0460*/  @P1 BRA `(.L_x_6) ;  /* 0x0000000000841947 */ /* 0x000fea0003800000 */
[----:B------:R-:W-:Y:S01]  /*0470*/  ELECT P1, URZ, PT ;  /* 0x00000000003f782f */ /* 0x000fe20003820000 */
[----:B------:R-:W-:-:S12]  /*0480*/  BSSY B0, `(.L_x_6) ;  /* 0x000001f000007945 */ /* 0x000fd80003800000 */
[----:B------:R-:W-:Y:S05]  /*0490*/  @!P1 BRA `(.L_x_7) ;  /* 0x0000000000749947 */ /* 0x000fea0003800000 */
[----:B------:R-:W1:Y:S01]  /*04a0*/  S2UR UR8, SR_CgaCtaId ;  /* 0x00000000000879c3 */ /* 0x000e620000008800 */
[----:B------:R-:W-:Y:S01]  /*04b0*/  UMOV UR4, 0x400 ;  /* 0x0000040000047882 */ /* 0x000fe20000000000 */
[----:B------:R-:W-:Y:S01]  /*04c0*/  UMOV UR5, 0x1 ;  /* 0x0000000100057882 */ /* 0x000fe20000000000 */
[----:B------:R-:W-:Y:S02]  /*04d0*/  UMOV UR6, 0x100 ;  /* 0x0000010000067882 */ /* 0x000fe40000000000 */
[----:B------:R-:W-:-:S04]  /*04e0*/  UIADD3 UR6, -UR6, 0x100000, URZ ;  /* 0x0010000006067890 */ /* 0x000fc8000fffe13f */
[----:B------:R-:W-:Y:S02]  /*04f0*/  USHF.L.U32 UR7, UR6, 0xb, URZ ;  /* 0x0000000b06077899 */ /* 0x000fe4000800063f */
[----:B------:R-:W-:Y:S02]  /*0500*/  USHF.L.U32 UR6, UR6, 0x1, URZ ;  /* 0x0000000106067899 */ /* 0x000fe4000800063f */
[----:B-1----:R-:W-:Y:S02]  /*0510*/  ULEA UR8, UR8, UR4, 0x18 ;  /* 0x0000000408087291 */ /* 0x002fe4000f8ec03f */
[----:B------:R-:W-:-:S04]  /*0520*/  UIADD3 UR4, -UR5, 0x100000, URZ ;  /* 0x0010000005047890 */ /* 0x000fc8000fffe13f */
[----:B------:R-:W-:Y:S02]  /*0530*/  USHF.L.U32 UR5, UR4, 0xb, URZ ;  /* 0x0000000b04057899 */ /* 0x000fe4000800063f */
[----:B------:R-:W-:Y:S01]  /*0540*/  USHF.L.U32 UR4, UR4, 0x1, URZ ;  /* 0x0000000104047899 */ /* 0x000fe2000800063f */
[----:B------:R-:W1:Y:S11]  /*0550*/  FENCE.VIEW.ASYNC.S ;  /* 0x00000000000073c6 */ /* 0x000e760000000000 */
[----:B-1----:R1:W2:Y:S01]  /*0560*/  SYNCS.EXCH.64 URZ, [UR8], UR4 ;  /* 0x00000004083f75b2 */ /* 0x0022a20008000100 */
[----:B------:R1:W3:Y:S01]  /*0570*/  SYNCS.EXCH.64 URZ, [UR8+0x40], UR6 ;  /* 0x00004006083f75b2 */ /* 0x0002e20008000100 */
[----:B------:R1:W4:Y:S01]  /*0580*/  SYNCS.EXCH.64 URZ, [UR8+0x8], UR4 ;  /* 0x00000804083f75b2 */ /* 0x0003220008000100 */
[----:B------:R1:W1:Y:S01]  /*0590*/  SYNCS.EXCH.64 URZ, [UR8+0x48], UR6 ;  /* 0x00004806083f75b2 */ /* 0x0002620008000100 */
        /* <DEDUP_REMOVED lines=12> */
[----:B------:R-:W-:Y:S01]  /*0660*/  NOP ;  /* 0x0000000000007918 */ /* 0x000fe20000000000 */
.L_x_7:
[----:B-1----:R-:W-:Y:S05]  /*0670*/  BSYNC B0 ;  /* 0x0000000000007941 */ /* 0x002fea0003800000 */
.L_x_6:
[----:B------:R-:W1:Y:S01]  /*0680*/  SHFL.IDX PT, R3, R6, RZ, 0x1f ;  /* 0x00001fff06037589 */ /* 0x000e6200000e0000 */
[----:B------:R-:W2:Y:S01]  /*0690*/  LDC R2, c[0x0][0x904] ;  /* 0x00024100ff027b82 */ /* 0x000ea20000000800 */
[----:B------:R-:W-:Y:S01]  /*06a0*/  NOP ;  /* 0x0000000000007918 */ /* 0x000fe20000000000 */
[----:B-1----:R-:W-:-:S13]  /*06b0*/  ISETP.NE.AND P1, PT, R3, RZ, PT ;  /* 0x000000ff0300720c */ /* 0x002fda0003f25270 */
[----:B------:R-:W-:Y:S05]  /*06c0*/  @P1 BRA `(.L_x_8) ;  /* 0x0000000000501947 */ /* 0x000fea0003800000 */
[----:B------:R-:W1:Y:S01]  /*06d0*/  S2UR UR5, SR_CgaCtaId ;  /* 0x00000000000579c3 */ /* 0x000e620000008800 */
[----:B------:R-:W-:Y:S01]  /*06e0*/  UMOV UR4, 0x400 ;  /* 0x0000040000047882 */ /* 0x000fe20000000000 */
[----:B------:R-:W-:Y:S01]  /*06f0*/  UMOV UR6, 0x20 ;  /* 0x0000002000067882 */ /* 0x000fe20000000000 */
[----:B------:R-:W-:Y:S01]  /*0700*/  UMOV UR7, 0x100 ;  /* 0x0000010000077882 */ /* 0x000fe20000000000 */
[----:B------:R-:W-:Y:S01]  /*0710*/  ELECT P1, URZ, PT ;  /* 0x00000000003f782f */ /* 0x000fe20003820000 */
[----:B-1----:R-:W-:Y:S02]  /*0720*/  ULEA UR8, UR5, UR4, 0x18 ;  /* 0x0000000405087291 */ /* 0x002fe4000f8ec03f */
[----:B------:R-:W-:-:S04]  /*0730*/  UIADD3 UR4, -UR6, 0x100000, URZ ;  /* 0x0010000006047890 */ /* 0x000fc8000fffe13f */
[----:B------:R-:W-:Y:S02]  /*0740*/  USHF.L.U32 UR5, UR4, 0xb, URZ ;  /* 0x0000000b04057899 */ /* 0x000fe4000800063f */
[----:B------:R-:W-:Y:S02]  /*0750*/  USHF.L.U32 UR4, UR4, 0x1, URZ ;  /* 0x0000000104047899 */ /* 0x000fe4000800063f */
[----:B------:R-:W-:-:S04]  /*0760*/  UIADD3 UR6, -UR7, 0x100000, URZ ;  /* 0x0010000007067890 */ /* 0x000fc8000fffe13f */
[----:B------:R-:W-:Y:S02]  /*0770*/  USHF.L.U32 UR7, UR6, 0xb, URZ ;  /* 0x0000000b06077899 */ /* 0x000fe4000800063f */
[----:B------:R-:W-:Y:S01]  /*0780*/  USHF.L.U32 UR6, UR6, 0x1, URZ ;  /* 0x0000000106067899 */ /* 0x000fe2000800063f */
[----:B------:R-:W1:Y:S03]  /*0790*/  FENCE.VIEW.ASYNC.S ;  /* 0x00000000000073c6 */ /* 0x000e660000000000 */
[----:B-1----:R1:W1:Y:S08]  /*07a0*/  SYNCS.EXCH.64 URZ, [UR8+0x80], UR4 ;  /* 0x00008004083f75b2 */ /* 0x0022700008000100 */
[----:B------:R1:W1:Y:S01]  /*07b0*/  SYNCS.EXCH.64 URZ, [UR8+0x98], UR6 ;  /* 0x00009806083f75b2 */ /* 0x0002620008000100 */
[----:B------:R1:W1:Y:S01]  /*07c0*/  SYNCS.EXCH.64 URZ, [UR8+0x88], UR4 ;  /* 0x00008804083f75b2 */ /* 0x0002620008000100 */
[----:B------:R1:W1:Y:S01]  /*07d0*/  SYNCS.EXCH.64 URZ, [UR8+0xa0], UR6 ;  /* 0x0000a006083f75b2 */ /* 0x0002620008000100 */
[----:B------:R1:W1:Y:S01]  /*07e0*/  SYNCS.EXCH.64 URZ, [UR8+0x90], UR4 ;  /* 0x00009004083f75b2 */ /* 0x0002620008000100 */
[----:B------:R1:W1:Y:S01]  /*07f0*/  SYNCS.EXCH.64 URZ, [UR8+0xa8], UR6 ;  /* 0x0000a806083f75b2 */ /* 0x0002620008000100 */
[----:B------:R-:W-:Y:S01]  /*0800*/  NOP ;  /* 0x0000000000007918 */ /* 0x000fe20000000000 */
.L_x_8:
[----:B------:R-:W5:Y:S01]  /*0810*/  SHFL.IDX PT, R6, R6, RZ, 0x1f ;  /* 0x00001fff06067589 */ /* 0x000f6200000e0000 */
[----:B--2---:R-:W-:Y:S02]  /*0820*/  ISETP.NE.AND P6, PT, R2, 0x1, PT ;  /* 0x000000010200780c */ /* 0x004fe40003fc5270 */
[----:B------:R-:W-:Y:S01]  /*0830*/  ELECT P1, URZ, PT ;  /* 0x00000000003f782f */ /* 0x000fe20003820000 */
[----:B------:R-:W2:Y:S01]  /*0840*/  S2UR UR42, SR_CgaCtaId ;  /* 0x00000000002a79c3 */ /* 0x000ea20000008800 */
[----:B------:R-:W3:Y:S01]  /*0850*/  S2R R3, SR_CTAID.Y ;  /* 0x0000000000037919 */ /* 0x000ee20000002600 */
[----:B-1----:R-:W-:Y:S01]  /*0860*/  UMOV UR4, 0x20 ;  /* 0x0000002000047882 */ /* 0x002fe20000000000 */
[----:B------:R-:W-:Y:S01]  /*0870*/  ISETP.NE.AND P4, PT, R0, RZ, PT ;  /* 0x000000ff0000720c */ /* 0x000fe20003f85270 */
[----:B------:R-:W-:Y:S01]  /*0880*/  NOP ;  /* 0x0000000000007918 */ /* 0x000fe20000000000 */
[----:B------:R-:W1:Y:S01]  /*0890*/  S2R R8, SR_CTAID.X ;  /* 0x0000000000087919 */ /* 0x000e620000002500 */
[----:B------:R-:W-:Y:S01]  /*08a0*/  P2R R7, PR, RZ, 0x40 ;  /* 0x00000040ff077803 */ /* 0x000fe20000000000 */
[----:B------:R-:W-:Y:S01]  /*08b0*/  IMAD.MOV.U32 R9, RZ, RZ, RZ ;  /* 0x000000ffff097224 */ /* 0x000fe200078e00ff */
[----:B------:R-:W-:Y:S02]  /*08c0*/  BSSY B6, `(.L_x_9) ;  /* 0x0000904000067945 */ /* 0x000fe40003800000 */
[----:B------:R-:W1:Y:S01]  /*08d0*/  @P6 LDC R17, c[0x0][0x10] ;  /* 0x00000400ff116b82 */ /* 0x000e620000000800 */
[----:B------:R-:W-:-:S07]  /*08e0*/  @P6 IMAD.MOV.U32 R7, RZ, RZ, RZ ;  /* 0x000000ffff076224 */ /* 0x000fce00078e00ff */
[----:B------:R-:W4:Y:S01]  /*08f0*/  @!P6 LDC R11, c[0x0][0xc] ;  /* 0x00000300ff0beb82 */ /* 0x000f220000000800 */
[----:B-----5:R-:W-:Y:S02]  /*0900*/  ISETP.NE.OR P2, PT, R6, RZ, !P1 ;  /* 0x000000ff0600720c */ /* 0x020fe40004f45670 */
[----:B------:R-:W-:-:S04]  /*0910*/  ISETP.EQ.OR P1, PT, R0, 0x3, !P4 ;  /* 0x000000030000780c */ /* 0x000fc80006722670 */
[----:B------:R-:W-:-:S04]  /*0920*/  ISETP.EQ.AND P1, PT, R10, RZ, P1 ;  /* 0x000000ff0a00720c */ /* 0x000fc80000f22270 */
[----:B------:R-:W-:Y:S01]  /*0930*/  SEL R22, RZ, 0x1, !P1 ;  /* 0x00000001ff167807 */ /* 0x000fe20004800000 */
[----:B---3--:R-:W-:Y:S02]  /*0940*/  @P6 IMAD.MOV.U32 R6, RZ, RZ, R3 ;  /* 0x000000ffff066224 */ /* 0x008fe400078e0003 */
[----:B------:R-:W-:Y:S01]  /*0950*/  VOTEU.ALL UP0, P2 ;  /* 0x00000000003f7886 */ /* 0x000fe20001000000 */
[----:B------:R-:W-:Y:S01]  /*0960*/  VOTEU.ALL UP1, P2 ;  /* 0x00000000003f7886 */ /* 0x000fe20001020000 */
[----:B-1----:R-:W-:Y:S01]  /*0970*/  @P6 IMAD.WIDE.U32 R16, R8, R17, R6 ;  /* 0x0000001108106225 */ /* 0x002fe200078e0006 */
[----:B------:R-:W-:Y:S02]  /*0980*/  @P6 MOV R7, RZ ;  /* 0x000000ff00076202 */ /* 0x000fe40000000f00 */
[----:B------:R-:W-:Y:S01]  /*0990*/  @!UP0 UMOV UR6, 0x400 ;  /* 0x0000040000068882 */ /* 0x000fe20000000000 */
[----:B------:R-:W-:-:S04]  /*09a0*/  @!UP0 UIADD3 UR4, -UR4, 0x100000, URZ ;  /* 0x0010000004048890 */ /* 0x000fc8000fffe13f */
[----:B------:R-:W-:Y:S02]  /*09b0*/  @!UP0 USHF.L.U32 UR5, UR4, 0xb, URZ ;  /* 0x0000000b04058899 */ /* 0x000fe4000800063f */
[----:B------:R-:W-:Y:S02]  /*09c0*/  @!UP0 USHF.L.U32 UR4, UR4, 0x1, URZ ;  /* 0x0000000104048899 */ /* 0x000fe4000800063f */
[----:B--2---:R-:W-:Y:S01]  /*09d0*/  @!UP0 ULEA UR8, UR42, UR6, 0x18 ;  /* 0x000000062a088291 */ /* 0x004fe2000f8ec03f */
[----:B------:R-:W-:Y:S01]  /*09e0*/  @P6 IMAD.IADD R17, R17, 0x1, R7 ;  /* 0x0000000111116824 */ /* 0x000fe200078e0207 */
[----:B------:R-:W-:Y:S01]  /*09f0*/  VOTEU.ALL UP0, P2 ;  /* 0x00000000003f7886 */ /* 0x000fe20001000000 */
[C---:B------:R-:W-:Y:S01]  /*0a00*/  ISETP.NE.AND P2, PT, R10.reuse, RZ, PT ;  /* 0x000000ff0a00720c */ /* 0x040fe20003f45270 */
[----:B------:R-:W-:Y:S01]  /*0a10*/  ULDC UR6, c[0x0][0xc] ;  /* 0x0000030000067ab9 */ /* 0x000fe20000000800 */
[----:B------:R-:W-:Y:S01]  /*0a20*/  ULDC UR7, c[0x0][0x10] ;  /* 0x0000040000077ab9 */ /* 0x000fe20000000800 */
[----:B------:R-:W-:Y:S01]  /*0a30*/  VIADD R10, R10, 0xffffffff ;  /* 0xffffffff0a0a7836 */ /* 0x000fe20000000000 */
[----:B------:R-:W-:Y:S01]  /*0a40*/  ISETP.EQ.AND P5, PT, R0, 0x2, !P2 ;  /* 0x000000020000780c */ /* 0x000fe200057a2270 */
[----:B----4-:R-:W-:-:S03]  /*0a50*/  @!P6 IMAD.WIDE.U32 R6, R11, R3, R8 ;  /* 0x000000030b06e225 */ /* 0x010fc600078e0008 */
[----:B------:R-:W-:Y:S01]  /*0a60*/  ISETP.GE.U32.AND P1, PT, R10, 0x2, PT ;  /* 0x000000020a00780c */ /* 0x000fe20003f26070 */
[----:B------:R-:W1:Y:S02]  /*0a70*/  FENCE.VIEW.ASYNC.S ;  /* 0x00000000000073c6 */ /* 0x000e640000000000 */
[----:B-1----:R-:W1:Y:S01]  /*0a80*/  @!UP0 SYNCS.EXCH.64 URZ, [UR8+0xb0], UR4 ;  /* 0x0000b004083f85b2 */ /* 0x002e620008000100 */
[----:B------:R-:W-:Y:S01]  /*0a90*/  SEL R19, RZ, 0x1, !P5 ;  /* 0x00000001ff137807 */ /* 0x000fe20006800000 */
[----:B------:R-:W-:Y:S01]  /*0aa0*/  @!P6 IMAD.MOV.U32 R17, RZ, RZ, R7 ;  /* 0x000000ffff11e224 */ /* 0x000fe200078e0007 */
[----:B------:R-:W-:Y:S02]  /*0ab0*/  @!P6 MOV R16, R6 ;  /* 0x000000060010e202 */ /* 0x000fe40000000f00 */
[----:B------:R-:W-:Y:S02]  /*0ac0*/  SEL R19, R19, 0x2, P1 ;  /* 0x0000000213137807 */ /* 0x000fe40000800000 */
[----:B------:R-:W-:Y:S01]  /*0ad0*/  SEL R22, R22, 0x2, P1 ;  /* 0x0000000216167807 */ /* 0x000fe20000800000 */
[----:B------:R2:W1:Y:S01]  /*0ae0*/  @!UP1 SYNCS.EXCH.64 URZ, [UR8+0xb8], UR4 ;  /* 0x0000b804083f95b2 */ /* 0x0004620008000100 */
[----:B------:R-:W-:Y:S01]  /*0af0*/  NOP ;  /* 0x0000000000007918 */ /* 0x000fe20000000000 */
[----:B--2---:R-:W-:-:S03]  /*0b00*/  UIMAD.WIDE.U32 UR4, UR6, UR7, URZ ;  /* 0x00000007060472a5 */ /* 0x004fc6000f8e003f */
[----:B------:R-:W-:Y:S02]  /*0b10*/  ULDC UR6, c[0x0][0x14] ;  /* 0x0000050000067ab9 */ /* 0x000fe40000000800 */
[----:B------:R-:W-:Y:S02]  /*0b20*/  UIMAD.WIDE.U32 UR36, UR4, UR6, URZ ;  /* 0x00000006042472a5 */ /* 0x000fe4000f8e003f */
[----:B------:R-:W-:-:S04]  /*0b30*/  UIMAD UR41, UR5, UR6, URZ ;  /* 0x00000006052972a4 */ /* 0x000fc8000f8e023f */
[----:B------:R-:W-:Y:S01]  /*0b40*/  UIADD3 UR41, UR37, UR41, URZ ;  /* 0x0000002925297290 */ /* 0x000fe2000fffe03f */
[----:B-1----:R-:W-:Y:S06]  /*0b50*/  BAR.SYNC.DEFER_BLOCKING 0x0 ;  /* 0x0000000000007b1d */ /* 0x002fec0000010000 */
[----:B------:R-:W-:Y:S05]  /*0b60*/  @!P2 BRA `(.L_x_10) ;  /* 0x000000640010a947 */ /* 0x000fea0003800000 */
[----:B------:R-:W-:-:S13]  /*0b70*/  ISETP.GT.U32.AND P0, PT, R10, 0x1, PT ;  /* 0x000000010a00780c */ /* 0x000fda0003f04070 */
[----:B------:R-:W-:Y:S05]  /*0b80*/  @P0 BRA `(.L_x_11) ;  /* 0x0000008c005c0947 */ /* 0x000fea0003800000 */
[----:B------:R-:W-:Y:S01]  /*0b90*/  ULDC.64 UR4, c[0x0][0x8f8] ;  /* 0x00023e0000047ab9 */ /* 0x000fe20000000a00 */
[----:B------:R-:W-:Y:S01]  /*0ba0*/  UMOV UR47, 0xffffffff ;  /* 0xffffffff002f7882 */ /* 0x000fe20000000000 */
[----:B------:R-:W-:Y:S01]  /*0bb0*/  ISETP.GE.U32.AND P0, PT, R16, UR4, PT ;  /* 0x0000000410007c0c */ /* 0x000fe2000bf06070 */
[----:B------:R-:W-:Y:S01]  /*0bc0*/  IMAD.MOV.U32 R23, RZ, RZ, -0x1 ;  /* 0xffffffffff177424 */ /* 0x000fe200078e00ff */
[----:B------:R-:W-:Y:S01]  /*0bd0*/  PRMT R56, RZ, 0x7610, R56 ;  /* 0x00007610ff387816 */ /* 0x000fe20000000038 */
[----:B------:R-:W-:Y:S01]  /*0be0*/  IMAD.MOV.U32 R60, RZ, RZ, -0x1 ;  /* 0xffffffffff3c7424 */ /* 0x000fe200078e00ff */
[----:B------:R-:W-:Y:S02]  /*0bf0*/  ISETP.GE.U32.AND.EX P0, PT, R17, UR5, PT, P0 ;  /* 0x0000000511007c0c */ /* 0x000fe4000bf06100 */
[----:B------:R-:W-:-:S11]  /*0c00*/  PRMT R0, RZ, 0x7610, R0 ;  /* 0x00007610ff007816 */ /* 0x000fd60000000000 */
[----:B------:R-:W-:Y:S05]  /*0c10*/  @P0 BRA `(.L_x_12) ;  /* 0x0000000400600947 */ /* 0x000fea0003800000 */
[----:B------:R-:W1:Y:S01]  /*0c20*/  LDC.64 R14, c[0x0][0x8d0] ;  /* 0x00023400ff0e7b82 */ /* 0x000e620000000a00 */
[----:B------:R-:W-:Y:S01]  /*0c30*/  MOV R4, R16 ;  /* 0x0000001000047202 */ /* 0x000fe20000000f00 */
[----:B------:R-:W-:-:S06]  /*0c40*/  IMAD.MOV.U32 R5, RZ, RZ, R17 ;  /* 0x000000ffff057224 */ /* 0x000fcc00078e0011 */
[----:B------:R-:W2:Y:S08]  /*0c50*/  LDC R0, c[0x0][0x8d8] ;  /* 0x00023600ff007b82 */ /* 0x000eb00000000800 */
[----:B------:R-:W3:Y:S01]  /*0c60*/  LDC.64 R20, c[0x0][0x8c8] ;  /* 0x00023200ff147b82 */ /* 0x000ee20000000a00 */
[----:B-1----:R-:W-:-:S04]  /*0c70*/  ISETP.NE.U32.AND P0, PT, R14, RZ, PT ;  /* 0x000000ff0e00720c */ /* 0x002fc80003f05070 */
[----:B------:R-:W-:-:S13]  /*0c80*/  ISETP.NE.AND.EX P0, PT, R15, RZ, PT, P0 ;  /* 0x000000ff0f00720c */ /* 0x000fda0003f05300 */
[----:B--23--:R-:W-:Y:S05]  /*0c90*/  @!P0 BRA `(.L_x_13) ;  /* 0x0000000000288947 */ /* 0x00cfea0003800000 */
[----:B------:R-:W1:Y:S02]  /*0ca0*/  LDC R11, c[0x0][0x8dc] ;  /* 0x00023700ff0b7b82 */ /* 0x000e640000000800 */
[----:B-1----:R-:W-:-:S05]  /*0cb0*/  IADD3 R11, P0, R16, R11, RZ ;  /* 0x0000000b100b7210 */ /* 0x002fca0007f1e0ff */
[----:B------:R-:W-:-:S04]  /*0cc0*/  IMAD.X R13, RZ, RZ, R17, P0 ;  /* 0x000000ffff0d7224 */ /* 0x000fc800000e0611 */
[----:B------:R-:W-:-:S04]  /*0cd0*/  IMAD.WIDE.U32 R4, R13, R14, RZ ;  /* 0x0000000e0d047225 */ /* 0x000fc800078e00ff */
[----:B------:R-:W-:-:S04]  /*0ce0*/  IMAD.WIDE.U32 R6, P0, R11, R15, R4 ;  /* 0x0000000f0b067225 */ /* 0x000fc80007800004 */
[----:B------:R-:W-:Y:S01]  /*0cf0*/  IMAD.WIDE.U32 R4, R11, R14, RZ ;  /* 0x0000000e0b047225 */ /* 0x000fe200078e00ff */
[----:B------:R-:W-:-:S03]  /*0d00*/  MOV R10, R7 ;  /* 0x00000007000a7202 */ /* 0x000fc60000000f00 */
[----:B------:R-:W-:Y:S01]  /*0d10*/  IMAD.X R11, RZ, RZ, RZ, P0 ;  /* 0x000000ffff0b7224 */ /* 0x000fe200000e06ff */
[----:B------:R-:W-:-:S05]  /*0d20*/  IADD3 RZ, P0, R5, R6, RZ ;  /* 0x0000000605ff7210 */ /* 0x000fca0007f1e0ff */
[----:B------:R-:W-:-:S08]  /*0d30*/  IMAD.WIDE.U32.X R4, R13, R15, R10, P0 ;  /* 0x0000000f0d047225 */ /* 0x000fd000000e040a */
.L_x_13:
[-CC-:B------:R-:W-:Y:S01]  /*0d40*/  SHF.R.U64 R25, R4, R0.reuse, R5.reuse ;  /* 0x0000000004197219 */ /* 0x180fe20000001205 */
[----:B------:R-:W1:Y:S01]  /*0d50*/  LDC.64 R26, c[0x0][0x8e8] ;  /* 0x00023a00ff1a7b82 */ /* 0x000e620000000a00 */
[----:B------:R-:W-:Y:S01]  /*0d60*/  SHF.R.U32.HI R4, RZ, R0, R5 ;  /* 0x00000000ff047219 */ /* 0x000fe20000011605 */
[----:B------:R-:W-:Y:S01]  /*0d70*/  ULDC UR4, c[0x0][0x150] ;  /* 0x0000540000047ab9 */ /* 0x000fe20000000800 */
[----:B------:R-:W-:Y:S02]  /*0d80*/  IADD3 R9, P0, RZ, -R25, RZ ;  /* 0x80000019ff097210 */ /* 0x000fe40007f1e0ff */
[----:B------:R-:W-:-:S03]  /*0d90*/  I2FP.F32.U32 R0, R8 ;  /* 0x0000000800007245 */ /* 0x000fc60000201000 */
[----:B------:R-:W2:Y:S01]  /*0da0*/  LDC R10, c[0x0][0x8c0] ;  /* 0x00023000ff0a7b82 */ /* 0x000ea20000000800 */
[----:B------:R-:W-:Y:S02]  /*0db0*/  IMAD.X R11, RZ, RZ, ~R4, P0 ;  /* 0x000000ffff0b7224 */ /* 0x000fe400000e0e04 */
[----:B------:R-:W-:Y:S01]  /*0dc0*/  FMUL R0, R0, UR4 ;  /* 0x0000000400007c20 */ /* 0x000fe20008400000 */
[----:B------:R-:W-:Y:S01]  /*0dd0*/  IMAD.WIDE.U32 R4, R9, R20, R16 ;  /* 0x0000001409047225 */ /* 0x000fe200078e0010 */
[----:B------:R-:W-:-:S03]  /*0de0*/  ULDC UR4, c[0x0][0x154] ;  /* 0x0000550000047ab9 */ /* 0x000fc60000000800 */
[----:B------:R-:W-:Y:S01]  /*0df0*/  IMAD R6, R11, R20, RZ ;  /* 0x000000140b067224 */ /* 0x000fe200078e02ff */
[----:B------:R-:W3:Y:S01]  /*0e00*/  LDC R7, c[0x0][0x144] ;  /* 0x00005100ff077b82 */ /* 0x000ee20000000800 */
[----:B------:R-:W4:Y:S02]  /*0e10*/  F2I.U32.TRUNC.NTZ R0, R0 ;  /* 0x0000000000007305 */ /* 0x000f24000020f000 */
[----:B------:R-:W-:-:S04]  /*0e20*/  IMAD R9, R9, R21, R6 ;  /* 0x0000001509097224 */ /* 0x000fc800078e0206 */
[----:B------:R-:W-:Y:S01]  /*0e30*/  IMAD.IADD R9, R5, 0x1, R9 ;  /* 0x0000000105097824 */ /* 0x000fe200078e0209 */
[----:B------:R-:W5:Y:S01]  /*0e40*/  LDC R12, c[0x0][0x8b0] ;  /* 0x00022c00ff0c7b82 */ /* 0x000f620000000800 */
[----:B-1----:R-:W-:-:S04]  /*0e50*/  ISETP.NE.U32.AND P0, PT, R26, RZ, PT ;  /* 0x000000ff1a00720c */ /* 0x002fc80003f05070 */
[----:B------:R-:W-:-:S03]  /*0e60*/  ISETP.NE.AND.EX P0, PT, R27, RZ, PT, P0 ;  /* 0x000000ff1b00720c */ /* 0x000fc60003f05300 */
[----:B------:R-:W1:Y:S01]  /*0e70*/  LDC R11, c[0x0][0x900] ;  /* 0x00024000ff0b7b82 */ /* 0x000e620000000800 */
[-CC-:B--2---:R-:W-:Y:S01]  /*0e80*/  SHF.R.U64 R20, R4, R10.reuse, R9.reuse ;  /* 0x0000000a04147219 */ /* 0x184fe20000001209 */
[----:B----4-:R-:W-:Y:S01]  /*0e90*/  IMAD.MOV R5, RZ, RZ, -R0 ;  /* 0x000000ffff057224 */ /* 0x010fe200078e0a00 */
[----:B------:R-:W-:Y:S02]  /*0ea0*/  I2FP.F32.U32 R4, R3 ;  /* 0x0000000300047245 */ /* 0x000fe40000201000 */
[----:B------:R-:W-:Y:S01]  /*0eb0*/  SHF.R.U32.HI R9, RZ, R10, R9 ;  /* 0x0000000aff097219 */ /* 0x000fe20000011609 */
[----:B------:R-:W-:Y:S02]  /*0ec0*/  IMAD.MOV.U32 R10, RZ, RZ, 0x1 ;  /* 0x00000001ff0a7424 */ /* 0x000fe400078e00ff */
[----:B------:R-:W2:Y:S01]  /*0ed0*/  LDC R14, c[0x0][0x148] ;  /* 0x00005200ff0e7b82 */ /* 0x000ea20000000800 */
[----:B---3--:R-:W-:Y:S02]  /*0ee0*/  IMAD R0, R7, R5, R8 ;  /* 0x0000000507007224 */ /* 0x008fe400078e0208 */
[----:B------:R-:W-:Y:S01]  /*0ef0*/  FMUL R5, R4, UR4 ;  /* 0x0000000404057c20 */ /* 0x000fe20008400000 */
[----:B------:R-:W-:-:S04]  /*0f00*/  MOV R4, 0xffffffff ;  /* 0xffffffff00047802 */ /* 0x000fc80000000f00 */
[----:B------:R-:W3:Y:S01]  /*0f10*/  LDC R24, c[0x0][0x8a8] ;  /* 0x00022a00ff187b82 */ /* 0x000ee20000000800 */
[-CC-:B-----5:R-:W-:Y:S02]  /*0f20*/  SHF.R.U64 R28, R20, R12.reuse, R9.reuse ;  /* 0x0000000c141c7219 */ /* 0x1a0fe40000001209 */
[----:B------:R-:W-:Y:S02]  /*0f30*/  SHF.R.U32.HI R6, RZ, R12, R9 ;  /* 0x0000000cff067219 */ /* 0x000fe40000011609 */
[----:B------:R4:W1:Y:S03]  /*0f40*/  F2I.U32.TRUNC.NTZ R12, R5 ;  /* 0x00000005000c7305 */ /* 0x000866000020f000 */
[----:B------:R-:W2:Y:S01]  /*0f50*/  LDC R15, c[0x0][0x8f0] ;  /* 0x00023c00ff0f7b82 */ /* 0x000ea20000000800 */
[-C--:B-1----:R-:W-:Y:S02]  /*0f60*/  SHF.R.U64 R30, R28, R11.reuse, R6 ;  /* 0x0000000b1c1e7219 */ /* 0x082fe40000001206 */
[----:B------:R-:W-:-:S02]  /*0f70*/  SHF.L.U32 R4, R4, R11, RZ ;  /* 0x0000000b04047219 */ /* 0x000fc400000006ff */
[-C--:B------:R-:W-:Y:S02]  /*0f80*/  SHF.R.U32.HI R6, RZ, R11.reuse, R6 ;  /* 0x0000000bff067219 */ /* 0x080fe40000011606 */
[----:B------:R-:W-:Y:S01]  /*0f90*/  SHF.L.U32 R10, R10, R11, RZ ;  /* 0x0000000b0a0a7219 */ /* 0x000fe200000006ff */
[----:B------:R-:W1:Y:S01]  /*0fa0*/  LDC R21, c[0x0][0x8e0] ;  /* 0x00023800ff157b82 */ /* 0x000e620000000800 */
[----:B------:R-:W-:Y:S01]  /*0fb0*/  LOP3.LUT R11, RZ, R4, RZ, 0x33, !PT ;  /* 0x00000004ff0b7212 */ /* 0x000fe200078e33ff */
[----:B------:R-:W-:Y:S02]  /*0fc0*/  IMAD.MOV.U32 R4, RZ, RZ, R30 ;  /* 0x000000ffff047224 */ /* 0x000fe400078e001e */
[----:B----4-:R-:W-:-:S04]  /*0fd0*/  IMAD.MOV.U32 R5, RZ, RZ, R6 ;  /* 0x000000ffff057224 */ /* 0x010fc800078e0006 */
[----:B------:R-:W4:Y:S01]  /*0fe0*/  LDC R23, c[0x0][0x8b8] ;  /* 0x00022e00ff177b82 */ /* 0x000f220000000800 */
[----:B------:R-:W-:Y:S05]  /*0ff0*/  @!P0 BRA `(.L_x_14) ;  /* 0x0000000000288947 */ /* 0x000fea0003800000 */
[----:B------:R-:W5:Y:S02]  /*1000*/  LDC R9, c[0x0][0x8f4] ;  /* 0x00023d00ff097b82 */ /* 0x000f640000000800 */
[----:B-----5:R-:W-:-:S04]  /*1010*/  IADD3 R9, P0, R30, R9, RZ ;  /* 0x000000091e097210 */ /* 0x020fc80007f1e0ff */
[----:B------:R-:W-:-:S05]  /*1020*/  IADD3.X R13, RZ, R6, RZ, P0, !PT ;  /* 0x00000006ff0d7210 */ /* 0x000fca00007fe4ff */
[----:B------:R-:W-:-:S04]  /*1030*/  IMAD.WIDE.U32 R4, R13, R26, RZ ;  /* 0x0000001a0d047225 */ /* 0x000fc800078e00ff */
[----:B------:R-:W-:-:S04]  /*1040*/  IMAD.WIDE.U32 R6, P0, R9, R27, R4 ;  /* 0x0000001b09067225 */ /* 0x000fc80007800004 */
[----:B------:R-:W-:-:S04]  /*1050*/  IMAD.WIDE.U32 R4, R9, R26, RZ ;  /* 0x0000001a09047225 */ /* 0x000fc800078e00ff */
[----:B------:R-:W-:Y:S01]  /*1060*/  IMAD.X R9, RZ, RZ, RZ, P0 ;  /* 0x000000ffff097224 */ /* 0x000fe200000e06ff */
[----:B------:R-:W-:Y:S01]  /*1070*/  IADD3 RZ, P0, R5, R6, RZ ;  /* 0x0000000605ff7210 */ /* 0x000fe20007f1e0ff */
[----:B------:R-:W-:-:S04]  /*1080*/  IMAD.MOV.U32 R8, RZ, RZ, R7 ;  /* 0x000000ffff087224 */ /* 0x000fc800078e0007 */
[----:B------:R-:W-:-:S08]  /*1090*/  IMAD.WIDE.U32.X R4, R13, R27, R8, P0 ;  /* 0x0000001b0d047225 */ /* 0x000fd000000e0408 */
.L_x_14:
[----:B--2---:R-:W-:Y:S01]  /*10a0*/  SHF.R.U64 R4, R4, R15, R5 ;  /* 0x0000000f04047219 */ /* 0x004fe20000001205 */
[----:B------:R-:W-:Y:S01]  /*10b0*/  IMAD.MOV R12, RZ, RZ, -R12 ;  /* 0x000000ffff0c7224 */ /* 0x000fe200078e0a0c */
[----:B------:R-:W-:Y:S02]  /*10c0*/  LOP3.LUT R11, R28, R11, RZ, 0xc0, !PT ;  /* 0x0000000b1c0b7212 */ /* 0x000fe400078ec0ff */
[----:B---3--:R-:W-:Y:S01]  /*10d0*/  IADD3 R5, R24, -0x1, RZ ;  /* 0xffffffff18057810 */ /* 0x008fe20007ffe0ff */
[----:B------:R-:W-:Y:S01]  /*10e0*/  IMAD.MOV R6, RZ, RZ, -R4 ;  /* 0x000000ffff067224 */ /* 0x000fe200078e0a04 */
[----:B------:R-:W-:Y:S01]  /*10f0*/  R2UR UR47, R25 ;  /* 0x00000000192f72ca */ /* 0x000fe200000e0000 */
[----:B------:R-:W-:Y:S01]  /*1100*/  @P6 IMAD R0, R14, R12, R3 ;  /* 0x0000000c0e006224 */ /* 0x000fe200078e0203 */
[----:B------:R-:W-:Y:S01]  /*1110*/  LOP3.LUT R5, R20, R5, RZ, 0xc0, !PT ;  /* 0x0000000514057212 */ /* 0x000fe200078ec0ff */
[----:B------:R-:W-:Y:S02]  /*1120*/  IMAD R11, R10, R4, R11 ;  /* 0x000000040a0b7224 */ /* 0x000fe400078e020b */
[----:B-1----:R-:W-:-:S02]  /*1130*/  IMAD R3, R6, R21, R30 ;  /* 0x0000001506037224 */ /* 0x002fc400078e021e */
[----:B----4-:R-:W-:Y:S02]  /*1140*/  IMAD R0, R11, R23, R0 ;  /* 0x000000170b007224 */ /* 0x010fe400078e0200 */
[----:B------:R-:W-:Y:S02]  /*1150*/  IMAD R3, R3, R24, R5 ;  /* 0x0000001803037224 */ /* 0x000fe400078e0205 */
[----:B------:R-:W-:-:S03]  /*1160*/  IMAD.MOV.U32 R4, RZ, RZ, 0x1 ;  /* 0x00000001ff047424 */ /* 0x000fc600078e00ff */
[----:B------:R-:W-:Y:S02]  /*1170*/  SEL R60, R3, R0, !P6 ;  /* 0x00000000033c7207 */ /* 0x000fe40007000000 */
[----:B------:R-:W-:Y:S02]  /*1180*/  SEL R23, R0, R3, !P6 ;  /* 0x0000000300177207 */ /* 0x000fe40007000000 */
[----:B------:R-:W-:-:S07]  /*1190*/  PRMT R0, R4, 0x7610, R0 ;  /* 0x0000761004007816 */ /* 0x000fce0000000000 */
.L_x_12:
[----:B------:R-:W-:-:S08]  /*11a0*/  NOP ;  /* 0x0000000000007918 */ /* 0x000fd00000000000 */
[----:B------:R-:W1:Y:S02]  /*11b0*/  USETMAXREG.TRY_ALLOC.CTAPOOL UP0, 0xe8 ;  /* 0x000000e8000079c8 */ /* 0x000e640008000600 */
[----:B-1----:R-:W-:-:S13]  /*11c0*/  PLOP3.LUT P0, PT, PT, PT, UP0, 0x80, 0x0 ;  /* 0x000000000000781c */ /* 0x002fda0003f0f008 */
[----:B------:R-:W-:Y:S05]  /*11d0*/  @!P0 BRA `(.L_x_12) ;  /* 0xfffffffc00f08947 */ /* 0x000fea000383ffff */
[----:B------:R-:W-:Y:S02]  /*11e0*/  ULDC.64 UR4, c[0x0][0x590] ;  /* 0x0001640000047ab9 */ /* 0x000fe40000000a00 */
[----:B------:R-:W-:-:S04]  /*11f0*/  ISETP.NE.U32.AND P0, PT, RZ, UR4, PT ;  /* 0x00000004ff007c0c */ /* 0x000fc8000bf05070 */
[----:B------:R-:W-:-:S13]  /*1200*/  ISETP.NE.AND.EX P0, PT, RZ, UR5, PT, P0 ;  /* 0x00000005ff007c0c */ /* 0x000fda000bf05300 */
[----:B------:R-:W-:Y:S05]  /*1210*/  @P0 BRA `(.L_x_15) ;  /* 0x00000000002c0947 */ /* 0x000fea0003800000 */
[----:B------:R-:W-:Y:S02]  /*1220*/  ULDC.64 UR4, c[0x0][0x588] ;  /* 0x0001620000047ab9 */ /* 0x000fe40000000a00 */
[----:B------:R-:W-:-:S04]  /*1230*/  ISETP.NE.U32.AND P0, PT, RZ, UR4, PT ;  /* 0x00000004ff007c0c */ /* 0x000fc8000bf05070 */
[----:B------:R-:W-:-:S13]  /*1240*/  ISETP.NE.AND.EX P0, PT, RZ, UR5, PT, P0 ;  /* 0x00000005ff007c0c */ /* 0x000fda000bf05300 */
[----:B------:R-:W-:Y:S05]  /*1250*/  @!P0 BRA `(.L_x_16) ;  /* 0x0000000000108947 */ /* 0x000fea0003800000 */
[----:B------:R-:W1:Y:S02]  /*1260*/  LDC.64 R4, c[0x0][0x588] ;  /* 0x00016200ff047b82 */ /* 0x000e640000000a00 */
[----:B-1----:R1:W5:Y:S01]  /*1270*/  LDG.E R57, desc[UR54][R4.64] ;  /* 0x0000003604397981 */ /* 0x002362000c1e1900 */
[----:B------:R-:W-:Y:S01]  /*1280*/  IMAD.MOV.U32 R56, RZ, RZ, 0x1 ;  /* 0x00000001ff387424 */ /* 0x000fe200078e00ff */
[----:B------:R-:W-:Y:S06]  /*1290*/  BRA `(.L_x_15) ;  /* 0x00000000000c7947 */ /* 0x000fec0003800000 */
.L_x_16:
[----:B------:R-:W-:Y:S01]  /*12a0*/  ULDC UR4, c[0x0][0x580] ;  /* 0x0001600000047ab9 */ /* 0x000fe20000000800 */
[----:B------:R-:W-:Y:S01]  /*12b0*/  MOV R56, 0x1 ;  /* 0x0000000100387802 */ /* 0x000fe20000000f00 */
[----:B------:R-:W-:-:S07]  /*12c0*/  IMAD.U32 R57, RZ, RZ, UR4 ;  /* 0x00000004ff397e24 */ /* 0x000fce000f8e00ff */
.L_x_15:
        /* <DEDUP_REMOVED lines=8> */
[----:B------:R-:W2:Y:S02]  /*1350*/  LDC.64 R58, c[0x0][0x5a8] ;  /* 0x00016a00ff3a7b82 */ /* 0x000ea40000000a00 */
[----:B--2---:R2:W5:Y:S01]  /*1360*/  LDG.E R58, desc[UR54][R58.64] ;  /* 0x000000363a3a7981 */ /* 0x004562000c1e1900 */
[----:B------:R-:W-:Y:S05]  /*1370*/  BRA `(.L_x_17) ;  /* 0x0000000000087947 */ /* 0x000fea0003800000 */
.L_x_18:
[----:B------:R-:W-:Y:S02]  /*1380*/  ULDC UR4, c[0x0][0x5a0] ;  /* 0x0001680000047ab9 */ /* 0x000fe40000000800 */
[----:B------:R-:W-:-:S07]  /*1390*/  IMAD.U32 R58, RZ, RZ, UR4 ;  /* 0x00000004ff3a7e24 */ /* 0x000fce000f8e00ff */
.L_x_17:
[----:B------:R-:W-:Y:S01]  /*13a0*/  LOP3.LUT P1, RZ, R0, 0xff, RZ, 0xc0, !PT ;  /* 0x000000ff00ff7812 */ /* 0x000fe2000782c0ff */
[----:B------:R-:W-:Y:S01]  /*13b0*/  UMOV UR38, URZ ;  /* 0x0000003f00267c82 */ /* 0x000fe20008000000 */
[----:B------:R-:W-:-:S11]  /*13c0*/  PLOP3.LUT P0, PT, PT, PT, PT, 0x80, 0x0 ;  /* 0x000000000000781c */ /* 0x000fd60003f0f070 */
[----:B------:R-:W-:Y:S05]  /*13d0*/  @!P1 BRA `(.L_x_19) ;  /* 0x0000005800549947 */ /* 0x000fea0003800000 */
[----:B------:R-:W-:Y:S01]  /*13e0*/  ULDC UR4, c[0x0][0x28c] ;  /* 0x0000a30000047ab9 */ /* 0x000fe20000000800 */
[----:B------:R-:W-:Y:S01]  /*13f0*/  LOP3.LUT R67, R22, 0x1, RZ, 0xfc, !PT ;  /* 0x0000000116437812 */ /* 0x000fe200078efcff */
[----:B------:R-:W-:Y:S01]  /*1400*/  UIADD3 UR4, UR4, 0x3f, URZ ;  /* 0x0000003f04047890 */ /* 0x000fe2000fffe03f */
[----:B------:R-:W-:Y:S01]  /*1410*/  LOP3.LUT R69, R19, 0x1, RZ, 0xfc, !PT ;  /* 0x0000000113457812 */ /* 0x000fe200078efcff */
[----:B------:R-:W-:Y:S01]  /*1420*/  ULDC.64 UR56, c[0x0][0x198] ;  /* 0x0000660000387ab9 */ /* 0x000fe20000000a00 */
[----:B------:R-:W-:Y:S01]  /*1430*/  UMOV UR49, 0x1 ;  /* 0x0000000100317882 */ /* 0x000fe20000000000 */
[----:B------:R-:W-:Y:S01]  /*1440*/  USHF.R.S32.HI UR5, URZ, 0x1f, UR4 ;  /* 0x0000001f3f057899 */ /* 0x000fe20008011404 */
[----:B------:R-:W-:Y:S01]  /*1450*/  UMOV UR39, URZ ;  /* 0x0000003f00277c82 */ /* 0x000fe20008000000 */
[----:B------:R-:W-:Y:S02]  /*1460*/  UMOV UR40, URZ ;  /* 0x0000003f00287c82 */ /* 0x000fe40008000000 */
[----:B------:R-:W-:Y:S01]  /*1470*/  ULEA.HI UR5, UR5, UR4, URZ, 0x6 ;  /* 0x0000000405057291 */ /* 0x000fe2000f8f303f */
[----:B------:R-:W-:Y:S01]  /*1480*/  UMOV UR43, URZ ;  /* 0x0000003f002b7c82 */ /* 0x000fe20008000000 */
[----:B------:R-:W-:-:S02]  /*1490*/  UMOV UR38, URZ ;  /* 0x0000003f00267c82 */ /* 0x000fc40008000000 */
[----:B------:R-:W-:Y:S01]  /*14a0*/  USHF.R.S32.HI UR50, URZ, 0x6, UR5 ;  /* 0x000000063f327899 */ /* 0x000fe20008011405 */
[----:B------:R-:W-:-:S11]  /*14b0*/  UMOV UR48, URZ ;  /* 0x0000003f00307c82 */ /* 0x000fd60008000000 */
.L_x_169:
[----:B------:R-:W-:Y:S01]  /*14c0*/  LOP3.LUT R0, R18, 0x80, RZ, 0xc0, !PT ;  /* 0x0000008012007812 */ /* 0x000fe200078ec0ff */
[----:B------:R-:W3:Y:S01]  /*14d0*/  S2UR UR51, SR_CgaCtaId ;  /* 0x00000000003379c3 */ /* 0x000ee20000008800 */
[----:B------:R-:W-:Y:S02]  /*14e0*/  UMOV UR52, 0x400 ;  /* 0x0000040000347882 */ /* 0x000fe40000000000 */
[----:B------:R-:W-:-:S06]  /*14f0*/  SHF.R.U32.HI R0, RZ, 0x7, R0 ;  /* 0x00000007ff007819 */ /* 0x000fcc0000011600 */
[----:B------:R-:W4:Y:S01]  /*1500*/  SHFL.IDX PT, R0, R0, RZ, 0x1f ;  /* 0x00001fff00007589 */ /* 0x000f2200000e0000 */
[----:B---3--:R-:W-:Y:S01]  /*1510*/  ULEA UR52, UR51, UR52, 0x18 ;  /* 0x0000003433347291 */ /* 0x008fe2000f8ec03f */
[----:B----4-:R-:W-:-:S13]  /*1520*/  R2UR UR4, R0 ;  /* 0x00000000000472ca */ /* 0x010fda00000e0000 */
[----:B------:R-:W-:-:S04]  /*1530*/  ULEA.HI UR5, UR4, UR4, URZ, 0x1 ;  /* 0x0000000404057291 */ /* 0x000fc8000f8f083f */
[----:B------:R-:W-:-:S04]  /*1540*/  ULOP3.LUT UR5, UR5, 0x7fffe, URZ, 0xc0, !UPT ;  /* 0x0007fffe05057892 */ /* 0x000fc8000f8ec03f */
[----:B------:R-:W-:-:S03]  /*1550*/  UIADD3 UR5, UR4, -UR5, URZ ;  /* 0x8000000504057290 */ /* 0x000fc6000fffe03f */
[----:B------:R-:W-:Y:S01]  /*1560*/  ULDC UR4, c[0x0][0x28c] ;  /* 0x0000a30000047ab9 */ /* 0x000fe20000000800 */
[----:B------:R-:W-:Y:S01]  /*1570*/  ULEA UR5, UR5, UR52, 0xd ;  /* 0x0000003405057291 */ /* 0x000fe2000f8e683f */
[----:B------:R-:W-:-:S03]  /*1580*/  ISETP.LT.AND P0, PT, RZ, UR4, PT ;  /* 0x00000004ff007c0c */ /* 0x000fc6000bf01270 */
[----:B------:R-:W-:-:S04]  /*1590*/  UIADD3 UR5, UR5, 0x6400, URZ ;  /* 0x0000640005057890 */ /* 0x000fc8000fffe03f */
[----:B------:R-:W-:-:S04]  /*15a0*/  USHF.R.U32.HI UR5, URZ, 0x4, UR5 ;  /* 0x000000043f057899 */ /* 0x000fc80008011605 */
[----:B------:R-:W-:Y:S02]  /*15b0*/  ULOP3.LUT UR44, UR5, 0x3fff, URZ, 0xc0, !UPT ;  /* 0x00003fff052c7892 */ /* 0x000fe4000f8ec03f */
[----:B-1----:R-:W-:Y:S10]  /*15c0*/  @P0 BRA `(.L_x_20) ;  /* 0x0000000000400947 */ /* 0x002ff40003800000 */
[----:B------:R-:W-:Y:S01]  /*15d0*/  MOV R0, 0x0 ;  /* 0x0000000000007802 */ /* 0x000fe20000000f00 */
[----:B------:R-:W-:Y:S01]  /*15e0*/  ULDC.64 UR4, c[0x4][0x70] ;  /* 0x01001c0000047ab9 */ /* 0x000fe20000000a00 */
[----:B------:R-:W-:Y:S01]  /*15f0*/  ULDC.64 UR6, c[0x4][0x8] ;  /* 0x0100020000067ab9 */ /* 0x000fe20000000a00 */
[----:B-1----:R-:W-:Y:S01]  /*1600*/  IMAD.U32 R4, RZ, RZ, UR4 ;  /* 0x00000004ff047e24 */ /* 0x002fe2000f8e00ff */
[----:B------:R1:W3:Y:S01]  /*1610*/  LDC.64 R14, c[0x4][R0] ;  /* 0x01000000000e7b82 */ /* 0x0002e20000000a00 */
[----:B------:R-:W-:Y:S01]  /*1620*/  MOV R5, UR5 ;  /* 0x0000000500057c02 */ /* 0x000fe20008000f00 */
[----:B------:R-:W-:Y:S01]  /*1630*/  ULDC.64 UR4, c[0x4][0x78] ;  /* 0x01001e0000047ab9 */ /* 0x000fe20000000a00 */
[----:B------:R-:W-:Y:S01]  /*1640*/  IMAD.U32 R10, RZ, RZ, UR6 ;  /* 0x00000006ff0a7e24 */ /* 0x000fe2000f8e00ff */
[----:B------:R-:W-:Y:S01]  /*1650*/  MOV R11, UR7 ;  /* 0x00000007000b7c02 */ /* 0x000fe20008000f00 */
[----:B------:R-:W-:Y:S02]  /*1660*/  IMAD.U32 R6, RZ, RZ, UR4 ;  /* 0x00000004ff067e24 */ /* 0x000fe4000f8e00ff */
[----:B------:R-:W-:-:S02]  /*1670*/  IMAD.U32 R7, RZ, RZ, UR5 ;  /* 0x00000005ff077e24 */ /* 0x000fc4000f8e00ff */
[----:B------:R-:W-:Y:S02]  /*1680*/  IMAD.MOV.U32 R8, RZ, RZ, 0x1e1 ;  /* 0x000001e1ff087424 */ /* 0x000fe400078e00ff */
[----:B------:R-:W-:Y:S02]  /*1690*/  IMAD.MOV.U32 R12, RZ, RZ, 0x1 ;  /* 0x00000001ff0c7424 */ /* 0x000fe400078e00ff */
[----:B-1----:R-:W-:-:S07]  /*16a0*/  IMAD.MOV.U32 R13, RZ, RZ, RZ ;  /* 0x000000ffff0d7224 */ /* 0x002fce00078e00ff */
[----:B------:R-:W-:-:S07]  /*16b0*/  LEPC R20, `(.L_x_20) ;  /* 0x000000001014794e */ /* 0x000fce0000000000 */
[----:B--23-5:R-:W-:Y:S05]  /*16c0*/  CALL.ABS.NOINC R14 ;  /* 0x000000000e007343 */ /* 0x02cfea0003c00000 */
.L_x_20:
[----:B------:R-:W-:-:S13]  /*16d0*/  ISETP.NE.AND P0, PT, R67, 0x3, PT ;  /* 0x000000034300780c */ /* 0x000fda0003f05270 */
[----:B------:R-:W-:Y:S05]  /*16e0*/  @!P0 BRA `(.L_x_21) ;  /* 0x0000000000048947 */ /* 0x000fea0003800000 */
[----:B------:R-:W-:Y:S01]  /*16f0*/  BPT.TRAP 0x1 ;  /* 0x000000040000795c */ /* 0x000fe20000300000 */
.L_x_21:
[----:B------:R-:W-:Y:S01]  /*1700*/  IMAD.U32 R0, RZ, RZ, UR40 ;  /* 0x00000028ff007e24 */ /* 0x000fe2000f8e00ff */
[----:B------:R-:W-:-:S04]  /*1710*/  MOV R3, UR43 ;  /* 0x0000002b00037c02 */ /* 0x000fc80008000f00 */
[----:B------:R-:W-:Y:S02]  /*1720*/  LEA R3, R3, UR52, 0x3 ;  /* 0x0000003403037c11 */ /* 0x000fe4000f8e18ff */
[----:B------:R-:W-:-:S04]  /*1730*/  SHF.L.U32 R0, R0, 0x1f, RZ ;  /* 0x0000001f00007819 */ /* 0x000fc800000006ff */
[----:B------:R3:W4:Y:S01]  /*1740*/  SYNCS.PHASECHK.TRANS64.TRYWAIT P1, [R3+URZ], R0 ;  /* 0x00000000030075a7 */ /* 0x000722000802017f */
[----:B------:R-:W-:Y:S05]  /*1750*/  @!P0 BRA `(.L_x_22) ;  /* 0x0000000000048947 */ /* 0x000fea0003800000 */
[----:B------:R-:W-:Y:S01]  /*1760*/  BPT.TRAP 0x1 ;  /* 0x000000040000795c */ /* 0x000fe20000300000 */
.L_x_22:
[----:B----4-:R-:W-:Y:S05]  /*1770*/  @P1 BRA `(.L_x_23) ;  /* 0x0000000000081947 */ /* 0x010fea0003800000 */
[----:B------:R-:W4:Y:S02]  /*1780*/  SYNCS.PHASECHK.TRANS64.TRYWAIT P1, [R3+URZ], R0 ;  /* 0x00000000030075a7 */ /* 0x000f24000802017f */
[----:B----4-:R-:W-:Y:S05]  /*1790*/  @!P1 BRA `(.L_x_24) ;  /* 0x0000008000609947 */ /* 0x010fea0003800000 */
.L_x_23:
[----:B------:R-:W-:-:S04]  /*17a0*/  UISETP.LT.AND UP0, UPT, UR50, 0x1, UPT ;  /* 0x000000013200788c */ /* 0x000fc8000bf01270 */
[----:B------:R-:W-:-:S06]  /*17b0*/  USEL UR4, UR50, 0x1, UP0 ;  /* 0x0000000132047887 */ /* 0x000fcc0008000000 */
[----:B---34-:R-:W-:Y:S01]  /*17c0*/  IMAD.U32 R0, RZ, RZ, UR4 ;  /* 0x00000004ff007e24 */ /* 0x018fe2000f8e00ff */
[----:B------:R-:W-:Y:S05]  /*17d0*/  WARPSYNC.ALL ;  /* 0x0000000000007948 */ /* 0x000fea0003800000 */
[----:B------:R-:W-:-:S04]  /*17e0*/  IADD3 R0, -R0, UR50, RZ ;  /* 0x0000003200007c10 */ /* 0x000fc8000fffe1ff */
[----:B------:R-:W-:Y:S01]  /*17f0*/  ISETP.GE.AND P1, PT, R0, 0x1, PT ;  /* 0x000000010000780c */ /* 0x000fe20003f26270 */
[----:B------:R-:W-:Y:S01]  /*1800*/  UIADD3 UR4, UR52, 0x26400, URZ ;  /* 0x0002640034047890 */ /* 0x000fe2000fffe03f */
[----:B------:R-:W-:Y:S01]  /*1810*/  WARPGROUP.ARRIVE ;  /* 0x00000000000079c5 */ /* 0x000fe20000000000 */
[----:B------:R-:W-:Y:S02]  /*1820*/  ULOP3.LUT UR8, UR44, 0x10000, URZ, 0xfc, !UPT ;  /* 0x000100002c087892 */ /* 0x000fe4000f8efc3f */
[----:B------:R-:W-:Y:S02]  /*1830*/  USHF.R.U32.HI UR4, URZ, 0x4, UR4 ;  /* 0x000000043f047899 */ /* 0x000fe40008011604 */
[----:B------:R-:W-:Y:S02]  /*1840*/  ULEA UR10, UR43, UR8, 0xa ;  /* 0x000000082b0a7291 */ /* 0x000fe4000f8e503f */
[----:B------:R-:W-:Y:S01]  /*1850*/  ULOP3.LUT UR4, UR4, 0x3fff, URZ, 0xc0, !UPT ;  /* 0x00003fff04047892 */ /* 0x000fe2000f8ec03f */
[----:B------:R-:W-:Y:S01]  /*1860*/  UMOV UR5, 0x40000040 ;  /* 0x4000004000057882 */ /* 0x000fe20000000000 */
[----:B------:R-:W-:-:S02]  /*1870*/  UMOV UR7, 0x40000040 ;  /* 0x4000004000077882 */ /* 0x000fc40000000000 */
[----:B------:R-:W-:-:S03]  /*1880*/  ULOP3.LUT UR9, UR4, 0x10000, URZ, 0xfc, !UPT ;  /* 0x0001000004097892 */ /* 0x000fc6000f8efc3f */
[----:B------:R-:W-:Y:S01]  /*1890*/  UMOV UR4, UR10 ;  /* 0x0000000a00047c82 */ /* 0x000fe20008000000 */
[----:B------:R-:W-:-:S07]  /*18a0*/  ULEA UR11, UR43, UR9, 0x9 ;  /* 0x000000092b0b7291 */ /* 0x000fce000f8e483f */
[----:B------:R-:W-:Y:S02]  /*18b0*/  UMOV UR6, UR11 ;  /* 0x0000000b00067c82 */ /* 0x000fe40008000000 */
[----:B------:R-:W-:Y:S01]  /*18c0*/  HGMMA.64x64x16.F32.BF16 R24, gdesc[UR4], RZ, !UPT, gsb0 ;  /* 0x00e00000041879f0 */ /* 0x000fe2000c0018ff */
[----:B------:R-:W-:Y:S02]  /*18d0*/  UIADD3 UR4, UR10, 0x2, URZ ;  /* 0x000000020a047890 */ /* 0x000fe4000fffe03f */
[----:B------:R-:W-:Y:S01]  /*18e0*/  UIADD3 UR6, UR11, 0x2, URZ ;  /* 0x000000020b067890 */ /* 0x000fe2000fffe03f */
[----:B------:R-:W-:Y:S01]  /*18f0*/  UMOV UR5, 0x40000040 ;  /* 0x4000004000057882 */ /* 0x000fe20000000000 */
[----:B------:R-:W-:Y:S01]  /*1900*/  UMOV UR7, 0x40000040 ;  /* 0x4000004000077882 */ /* 0x000fe20000000000 */
[----:B------:R-:W-:Y:S02]  /*1910*/  WARPGROUP.DEPBAR.LE gsb0, 0x0 ;  /* 0x00008000000079c5 */ /* 0x000fe40000010000 */
[----:B------:R-:W-:-:S06]  /*1920*/  WARPGROUP.ARRIVE ;  /* 0x00000000000079c5 */ /* 0x000fcc0000000000 */
[----:B------:R-:W-:Y:S01]  /*1930*/  HGMMA.64x64x16.F32.BF16 R24, gdesc[UR4], R24, gsb0 ;  /* 0x00e00000041879f0 */ /* 0x000fe20008001818 */
        /* <DEDUP_REMOVED lines=13> */
[----:B------:R-:W-:Y:S03]  /*1a10*/  HGMMA.64x64x16.F32.BF16 R24, gdesc[UR4], R24, gsb0 ;  /* 0x00e00000041879f0 */ /* 0x000fe60008001818 */
[----:B------:R-:W-:Y:S02]  /*1a20*/  WARPGROUP.DEPBAR.LE gsb0, 0x0 ;  /* 0x00008000000079c5 */ /* 0x000fe40000010000 */
[----:B------:R-:W-:Y:S05]  /*1a30*/  @!P1 BRA `(.L_x_25) ;  /* 0x00000004000c9947 */ /* 0x000fea0003800000 */
[----:B------:R-:W-:Y:S02]  /*1a40*/  UIADD3 UR4, UR43, 0x1, URZ ;  /* 0x000000012b047890 */ /* 0x000fe4000fffe03f */
[----:B------:R-:W-:Y:S02]  /*1a50*/  UMOV UR11, UR43 ;  /* 0x0000002b000b7c82 */ /* 0x000fe40008000000 */
[----:B------:R-:W-:-:S04]  /*1a60*/  UISETP.NE.AND UP0, UPT, UR4, 0x8, UPT ;  /* 0x000000080400788c */ /* 0x000fc8000bf05270 */
[----:B------:R-:W-:Y:S02]  /*1a70*/  USEL UR5, URZ, 0x1, UP0 ;  /* 0x000000013f057887 */ /* 0x000fe40008000000 */
[----:B------:R-:W-:Y:S02]  /*1a80*/  USEL UR10, UR4, URZ, UP0 ;  /* 0x0000003f040a7287 */ /* 0x000fe40008000000 */
[----:B------:R-:W-:-:S06]  /*1a90*/  ULOP3.LUT UR5, UR40, UR5, URZ, 0x3c, !UPT ;  /* 0x0000000528057292 */ /* 0x000fcc000f8e3c3f */
[----:B-1----:R-:W-:-:S07]  /*1aa0*/  IMAD.U32 R5, RZ, RZ, UR5 ;  /* 0x00000005ff057e24 */ /* 0x002fce000f8e00ff */
.L_x_32:
[----:B-1-3--:R-:W-:Y:S05]  /*1ab0*/  @!P0 BRA `(.L_x_26) ;  /* 0x0000000000048947 */ /* 0x00afea0003800000 */
[----:B------:R-:W-:Y:S01]  /*1ac0*/  BPT.TRAP 0x1 ;  /* 0x000000040000795c */ /* 0x000fe20000300000 */
.L_x_26:
[----:B------:R-:W-:Y:S01]  /*1ad0*/  ULEA UR4, UR10, UR52, 0x3 ;  /* 0x000000340a047291 */ /* 0x000fe2000f8e183f */
[----:B------:R-:W-:-:S08]  /*1ae0*/  SHF.L.U32 R3, R5, 0x1f, RZ ;  /* 0x0000001f05037819 */ /* 0x000fd000000006ff */
[----:B------:R1:W3:Y:S01]  /*1af0*/  SYNCS.PHASECHK.TRANS64.TRYWAIT P1, [UR4], R3 ;  /* 0x00000003ff0075a7 */ /* 0x0002e20008020144 */
[----:B------:R-:W-:Y:S05]  /*1b00*/  @!P0 BRA `(.L_x_27) ;  /* 0x0000000000048947 */ /* 0x000fea0003800000 */
[----:B------:R-:W-:Y:S01]  /*1b10*/  BPT.TRAP 0x1 ;  /* 0x000000040000795c */ /* 0x000fe20000300000 */
.L_x_27:
[----:B---3--:R-:W-:Y:S05]  /*1b20*/  @P1 BRA `(.L_x_28) ;  /* 0x0000000000081947 */ /* 0x008fea0003800000 */
[----:B------:R-:W3:Y:S02]  /*1b30*/  SYNCS.PHASECHK.TRANS64.TRYWAIT P1, [UR4], R3 ;  /* 0x00000003ff0075a7 */ /* 0x000ee40008020144 */
[----:B---3--:R-:W-:Y:S05]  /*1b40*/  @!P1 BRA `(.L_x_29) ;  /* 0x0000007c00889947 */ /* 0x008fea0003800000 */
.L_x_28:
[----:B------:R-:W-:Y:S01]  /*1b50*/  ULEA UR12, UR10, UR8, 0xa ;  /* 0x000000080a0c7291 */ /* 0x000fe2000f8e503f */
[----:B------:R-:W-:Y:S01]  /*1b60*/  WARPGROUP.ARRIVE ;  /* 0x00000000000079c5 */ /* 0x000fe20000000000 */
[----:B------:R-:W-:Y:S01]  /*1b70*/  ULEA UR13, UR10, UR9, 0x9 ;  /* 0x000000090a0d7291 */ /* 0x000fe2000f8e483f */
[----:B------:R-:W-:Y:S01]  /*1b80*/  UMOV UR5, 0x40000040 ;  /* 0x4000004000057882 */ /* 0x000fe20000000000 */
[----:B------:R-:W-:-:S03]  /*1b90*/  UMOV UR7, 0x40000040 ;  /* 0x4000004000077882 */ /* 0x000fc60000000000 */
[----:B------:R-:W-:Y:S02]  /*1ba0*/  UMOV UR4, UR12 ;  /* 0x0000000c00047c82 */ /* 0x000fe40008000000 */
[----:B------:R-:W-:Y:S02]  /*1bb0*/  UMOV UR6, UR13 ;  /* 0x0000000d00067c82 */ /* 0x000fe40008000000 */
[----:B------:R-:W-:Y:S01]  /*1bc0*/  HGMMA.64x64x16.F32.BF16 R24, gdesc[UR4], R24, gsb0 ;  /* 0x00e00000041879f0 */ /* 0x000fe20008001818 */
[----:B------:R-:W-:Y:S02]  /*1bd0*/  UIADD3 UR4, UR12, 0x2, URZ ;  /* 0x000000020c047890 */ /* 0x000fe4000fffe03f */
[----:B------:R-:W-:Y:S01]  /*1be0*/  UIADD3 UR6, UR13, 0x2, URZ ;  /* 0x000000020d067890 */ /* 0x000fe2000fffe03f */
[----:B------:R-:W-:Y:S01]  /*1bf0*/  UMOV UR5, 0x40000040 ;  /* 0x4000004000057882 */ /* 0x000fe20000000000 */
[----:B------:R-:W-:Y:S01]  /*1c00*/  UMOV UR7, 0x40000040 ;  /* 0x4000004000077882 */ /* 0x000fe20000000000 */
[----:B------:R-:W-:-:S02]  /*1c10*/  WARPGROUP.DEPBAR.LE gsb0, 0x0 ;  /* 0x00008000000079c5 */ /* 0x000fc40000010000 */
        /* <DEDUP_REMOVED lines=18> */
[----:B------:R-:W-:Y:S01]  /*1d40*/  BPT.TRAP 0x1 ;  /* 0x000000040000795c */ /* 0x000fe20000300000 */
.L_x_30:
[----:B------:R-:W-:Y:S01]  /*1d50*/  ULEA UR4, UR11, UR52, 0x3 ;  /* 0x000000340b047291 */ /* 0x000fe2000f8e183f */
[----:B------:R-:W-:-:S03]  /*1d60*/  ISETP.GT.U32.AND P1, PT, R22, 0x1, PT ;  /* 0x000000011600780c */ /* 0x000fc60003f24070 */
[----:B------:R-:W-:-:S04]  /*1d70*/  UIADD3 UR4, UR4, 0x40, URZ ;  /* 0x0000004004047890 */ /* 0x000fc8000fffe03f */
[----:B------:R-:W-:-:S09]  /*1d80*/  UPRMT UR4, URZ, 0x654, UR4 ;  /* 0x000006543f047896 */ /* 0x000fd20008000004 */
[----:B------:R-:W-:Y:S01]  /*1d90*/  SYNCS.ARRIVE.TRANS64.RED.A1T0 RZ, [UR4], RZ ;  /* 0x000000ffffff79a7 */ /* 0x000fe20008100404 */
[----:B------:R-:W-:Y:S05]  /*1da0*/  @P1 BRA `(.L_x_31) ;  /* 0x0000000000041947 */ /* 0x000fea0003800000 */
[----:B------:R-:W-:Y:S01]  /*1db0*/  BPT.TRAP 0x1 ;  /* 0x000000040000795c */ /* 0x000fe20000300000 */
.L_x_31:
[----:B------:R-:W-:Y:S01]  /*1dc0*/  UIADD3 UR10, UR10, 0x1, URZ ;  /* 0x000000010a0a7890 */ /* 0x000fe2000fffe03f */
[C---:B------:R-:W-:Y:S01]  /*1dd0*/  ISETP.GT.AND P1, PT, R0.reuse, 0x1, PT ;  /* 0x000000010000780c */ /* 0x040fe20003f24270 */
[----:B------:R-:W-:Y:S01]  /*1de0*/  UIADD3 UR11, UR11, 0x1, URZ ;  /* 0x000000010b0b7890 */ /* 0x000fe2000fffe03f */
[----:B------:R-:W-:Y:S01]  /*1df0*/  IADD3 R0, R0, -0x1, RZ ;  /* 0xffffffff00007810 */ /* 0x000fe20007ffe0ff */
[----:B------:R-:W-:Y:S02]  /*1e00*/  UISETP.NE.AND UP0, UPT, UR10, 0x8, UPT ;  /* 0x000000080a00788c */ /* 0x000fe4000bf05270 */
[----:B------:R-:W-:Y:S02]  /*1e10*/  UISETP.NE.AND UP1, UPT, UR11, 0x8, UPT ;  /* 0x000000080b00788c */ /* 0x000fe4000bf25270 */
[----:B------:R-:W-:Y:S02]  /*1e20*/  USEL UR4, URZ, 0x1, UP0 ;  /* 0x000000013f047887 */ /* 0x000fe40008000000 */
[----:B------:R-:W-:-:S02]  /*1e30*/  USEL UR10, UR10, URZ, UP0 ;  /* 0x0000003f0a0a7287 */ /* 0x000fc40008000000 */
[----:B------:R-:W-:Y:S02]  /*1e40*/  USEL UR11, UR11, URZ, UP1 ;  /* 0x0000003f0b0b7287 */ /* 0x000fe40008800000 */
[----:B------:R-:W-:Y:S01]  /*1e50*/  LOP3.LUT R5, R5, UR4, RZ, 0x3c, !PT ;  /* 0x0000000405057c12 */ /* 0x000fe2000f8e3cff */
[----:B------:R-:W-:Y:S09]  /*1e60*/  @P1 BRA `(.L_x_32) ;  /* 0xfffffffc00101947 */ /* 0x000ff2000383ffff */
.L_x_25:
[----:B------:R-:W4:Y:S02]  /*1e70*/  LDC R0, c[0x0][0x28c] ;  /* 0x0000a300ff007b82 */ /* 0x000f240000000800 */
[----:B----4-:R-:W-:-:S13]  /*1e80*/  ISETP.GE.AND P1, PT, R0, 0x1, PT ;  /* 0x000000010000780c */ /* 0x010fda0003f26270 */
[----:B------:R-:W-:Y:S05]  /*1e90*/  @!P1 BRA `(.L_x_33) ;  /* 0x0000000000349947 */ /* 0x000fea0003800000 */
[----:B------:R-:W-:Y:S05]  /*1ea0*/  @!P0 BRA `(.L_x_34) ;  /* 0x0000000000048947 */ /* 0x000fea0003800000 */
[----:B------:R-:W-:Y:S01]  /*1eb0*/  BPT.TRAP 0x1 ;  /* 0x000000040000795c */ /* 0x000fe20000300000 */
.L_x_34:
[----:B------:R-:W-:Y:S01]  /*1ec0*/  UISETP.LT.AND UP0, UPT, UR50, 0x1, UPT ;  /* 0x000000013200788c */ /* 0x000fe2000bf01270 */
[----:B------:R-:W-:-:S03]  /*1ed0*/  ISETP.GT.U32.AND P0, PT, R22, 0x1, PT ;  /* 0x000000011600780c */ /* 0x000fc60003f04070 */
[----:B------:R-:W-:-:S04]  /*1ee0*/  USEL UR4, UR50, 0x1, UP0 ;  /* 0x0000000132047887 */ /* 0x000fc80008000000 */
[----:B------:R-:W-:-:S04]  /*1ef0*/  UIADD3 UR4, UR43, UR50, -UR4 ;  /* 0x000000322b047290 */ /* 0x000fc8000fffe804 */
[----:B------:R-:W-:-:S04]  /*1f00*/  USHF.L.U32 UR4, UR4, 0x3, URZ ;  /* 0x0000000304047899 */ /* 0x000fc8000800063f */
[----:B------:R-:W-:-:S04]  /*1f10*/  ULOP3.LUT UR4, UR4, 0x38, URZ, 0xc0, !UPT ;  /* 0x0000003804047892 */ /* 0x000fc8000f8ec03f */
[----:B------:R-:W-:-:S04]  /*1f20*/  UIADD3 UR4, UR52, 0x40, UR4 ;  /* 0x0000004034047890 */ /* 0x000fc8000fffe004 */
[----:B------:R-:W-:-:S09]  /*1f30*/  UPRMT UR4, URZ, 0x654, UR4 ;  /* 0x000006543f047896 */ /* 0x000fd20008000004 */
[----:B------:R-:W-:Y:S01]  /*1f40*/  SYNCS.ARRIVE.TRANS64.RED.A1T0 RZ, [UR4], RZ ;  /* 0x000000ffffff79a7 */ /* 0x000fe20008100404 */
[----:B------:R-:W-:Y:S05]  /*1f50*/  @P0 BRA `(.L_x_33) ;  /* 0x0000000000040947 */ /* 0x000fea0003800000 */
[----:B------:R-:W-:Y:S01]  /*1f60*/  BPT.TRAP 0x1 ;  /* 0x000000040000795c */ /* 0x000fe20000300000 */
.L_x_33:
[----:B------:R-:W-:Y:S01]  /*1f70*/  UIADD3 UR4, UR52, 0x200, URZ ;  /* 0x0000020034047890 */ /* 0x000fe2000fffe03f */
[----:B------:R-:W-:Y:S02]  /*1f80*/  R2UR UR46, R23 ;  /* 0x00000000172e72ca */ /* 0x000fe400000e0000 */
[----:B------:R-:W-:Y:S01]  /*1f90*/  R2UR UR45, R60 ;  /* 0x000000003c2d72ca */ /* 0x000fe200000e0000 */
[----:B------:R-:W-:-:S06]  /*1fa0*/  ULOP3.LUT UP0, URZ, UR4, 0x1bf, URZ, 0xc0, !UPT ;  /* 0x000001bf043f7892 */ /* 0x000fcc000f80c03f */
[----:B------:R-:W-:-:S04]  /*1fb0*/  PLOP3.LUT P0, PT, PT, PT, UP0, 0x80, 0x0 ;  /* 0x000000000000781c */ /* 0x000fc80003f0f008 */
[----:B------:R-:W-:Y:S02]  /*1fc0*/  USHF.L.U32 UR46, UR46, 0x7, URZ ;  /* 0x000000072e2e7899 */ /* 0x000fe4000800063f */
[----:B------:R-:W-:-:S07]  /*1fd0*/  USHF.L.U32 UR45, UR45, 0x6, URZ ;  /* 0x000000062d2d7899 */ /* 0x000fce000800063f */
[----:B------:R-:W-:Y:S05]  /*1fe0*/  @!P0 BRA `(.L_x_35) ;  /* 0x00000000007c8947 */ /* 0x000fea0003800000 */
[----:B------:R-:W-:Y:S01]  /*1ff0*/  MOV R23, 0x0 ;  /* 0x0000000000177802 */ /* 0x000fe20000000f00 */
[----:B------:R-:W-:Y:S01]  /*2000*/  ULDC.64 UR4, c[0x4][0x80] ;  /* 0x0100200000047ab9 */ /* 0x000fe20000000a00 */
[----:B------:R-:W-:Y:S01]  /*2010*/  ULDC.64 UR6, c[0x4][0x10] ;  /* 0x0100040000067ab9 */ /* 0x000fe20000000a00 */
[----:B-1-3--:R-:W-:Y:S01]  /*2020*/  IMAD.U32 R4, RZ, RZ, UR4 ;  /* 0x00000004ff047e24 */ /* 0x00afe2000f8e00ff */
[----:B------:R1:W3:Y:S01]  /*2030*/  LDC.64 R14, c[0x4][R23] ;  /* 0x01000000170e7b82 */ /* 0x0002e20000000a00 */
[----:B------:R-:W-:Y:S01]  /*2040*/  IMAD.U32 R5, RZ, RZ, UR5 ;  /* 0x00000005ff057e24 */ /* 0x000fe2000f8e00ff */
[----:B------:R-:W-:Y:S01]  /*2050*/  ULDC.64 UR4, c[0x4][0x88] ;  /* 0x0100220000047ab9 */ /* 0x000fe20000000a00 */
[----:B------:R-:W-:Y:S01]  /*2060*/  IMAD.U32 R10, RZ, RZ, UR6 ;  /* 0x00000006ff0a7e24 */ /* 0x000fe2000f8e00ff */
[----:B------:R-:W-:Y:S01]  /*2070*/  MOV R7, UR5 ;  /* 0x0000000500077c02 */ /* 0x000fe20008000f00 */
[----:B------:R-:W-:Y:S01]  /*2080*/  IMAD.U32 R6, RZ, RZ, UR4 ;  /* 0x00000004ff067e24 */ /* 0x000fe2000f8e00ff */
[----:B------:R-:W-:Y:S01]  /*2090*/  MOV R12, 0x1 ;  /* 0x00000001000c7802 */ /* 0x000fe20000000f00 */
[----:B------:R-:W-:-:S02]  /*20a0*/  IMAD.U32 R11, RZ, RZ, UR7 ;  /* 0x00000007ff0b7e24 */ /* 0x000fc4000f8e00ff */
[----:B------:R-:W-:Y:S02]  /*20b0*/  IMAD.MOV.U32 R8, RZ, RZ, 0x70 ;  /* 0x00000070ff087424 */ /* 0x000fe400078e00ff */
[----:B-1----:R-:W-:-:S07]  /*20c0*/  IMAD.MOV.U32 R13, RZ, RZ, RZ ;  /* 0x000000ffff0d7224 */ /* 0x002fce00078e00ff */
[----:B------:R-:W-:-:S07]  /*20d0*/  LEPC R20, `(.L_x_36) ;  /* 0x000000001014794e */ /* 0x000fce0000000000 */
[----:B--23-5:R-:W-:Y:S05]  /*20e0*/  CALL.ABS.NOINC R14 ;  /* 0x000000000e007343 */ /* 0x02cfea0003c00000 */
.L_x_36:
[----:B------:R1:W2:Y:S01]  /*20f0*/  LDC.64 R14, c[0x4][R23] ;  /* 0x01000000170e7b82 */ /* 0x0002a20000000a00 */
[----:B------:R-:W-:Y:S01]  /*2100*/  ULDC.64 UR4, c[0x4][0x80] ;  /* 0x0100200000047ab9 */ /* 0x000fe20000000a00 */
[----:B------:R-:W-:Y:S01]  /*2110*/  ULDC.64 UR6, c[0x4][0x10] ;  /* 0x0100040000067ab9 */ /* 0x000fe20000000a00 */
[----:B------:R-:W-:Y:S01]  /*2120*/  IMAD.U32 R4, RZ, RZ, UR4 ;  /* 0x00000004ff047e24 */ /* 0x000fe2000f8e00ff */
[----:B------:R-:W-:Y:S01]  /*2130*/  MOV R11, UR7 ;  /* 0x00000007000b7c02 */ /* 0x000fe20008000f00 */
[----:B------:R-:W-:Y:S01]  /*2140*/  IMAD.U32 R5, RZ, RZ, UR5 ;  /* 0x00000005ff057e24 */ /* 0x000fe2000f8e00ff */
[----:B------:R-:W-:Y:S01]  /*2150*/  ULDC.64 UR4, c[0x4][0x88] ;  /* 0x0100220000047ab9 */ /* 0x000fe20000000a00 */
[----:B------:R-:W-:Y:S01]  /*2160*/  IMAD.U32 R10, RZ, RZ, UR6 ;  /* 0x00000006ff0a7e24 */ /* 0x000fe2000f8e00ff */
[----:B------:R-:W-:Y:S01]  /*2170*/  MOV R6, UR4 ;  /* 0x0000000400067c02 */ /* 0x000fe20008000f00 */
[----:B------:R-:W-:Y:S01]  /*2180*/  IMAD.U32 R7, RZ, RZ, UR5 ;  /* 0x00000005ff077e24 */ /* 0x000fe2000f8e00ff */
[----:B------:R-:W-:Y:S01]  /*2190*/  MOV R13, RZ ;  /* 0x000000ff000d7202 */ /* 0x000fe20000000f00 */
[----:B------:R-:W-:-:S02]  /*21a0*/  IMAD.MOV.U32 R8, RZ, RZ, 0x70 ;  /* 0x00000070ff087424 */ /* 0x000fc400078e00ff */
[----:B-1----:R-:W-:-:S07]  /*21b0*/  IMAD.MOV.U32 R12, RZ, RZ, 0x1 ;  /* 0x00000001ff0c7424 */ /* 0x002fce00078e00ff */
[----:B------:R-:W-:-:S07]  /*21c0*/  LEPC R20, `(.L_x_35) ;  /* 0x000000001014794e */ /* 0x000fce0000000000 */
[----:B--2---:R-:W-:Y:S05]  /*21d0*/  CALL.ABS.NOINC R14 ;  /* 0x000000000e007343 */ /* 0x004fea0003c00000 */
.L_x_35:
[----:B------:R-:W4:Y:S02]  /*21e0*/  LDC.64 R6, c[0x0][0x590] ;  /* 0x00016400ff067b82 */ /* 0x000f240000000a00 */
[----:B----4-:R-:W-:-:S04]  /*21f0*/  ISETP.NE.U32.AND P2, PT, R6, RZ, PT ;  /* 0x000000ff0600720c */ /* 0x010fc80003f45070 */
[----:B------:R-:W-:-:S13]  /*2200*/  ISETP.NE.AND.EX P2, PT, R7, RZ, PT, P2 ;  /* 0x000000ff0700720c */ /* 0x000fda0003f45320 */
[----:B------:R-:W-:Y:S05]  /*2210*/  @!P2 BRA `(.L_x_37) ;  /* 0x000000000034a947 */ /* 0x000fea0003800000 */
[----:B------:R-:W-:Y:S02]  /*2220*/  ULDC.64 UR4, c[0x0][0x588] ;  /* 0x0001620000047ab9 */ /* 0x000fe40000000a00 */
[----:B------:R-:W-:-:S04]  /*2230*/  ISETP.NE.U32.AND P0, PT, RZ, UR4, PT ;  /* 0x00000004ff007c0c */ /* 0x000fc8000bf05070 */
[----:B------:R-:W-:-:S13]  /*2240*/  ISETP.NE.AND.EX P0, PT, RZ, UR5, PT, P0 ;  /* 0x00000005ff007c0c */ /* 0x000fda000bf05300 */
[----:B------:R-:W-:Y:S05]  /*2250*/  @!P0 BRA `(.L_x_38) ;  /* 0x0000000000188947 */ /* 0x000fea0003800000 */
[----:B-1-3--:R-:W1:Y:S01]  /*2260*/  LDC.64 R4, c[0x0][0x588] ;  /* 0x00016200ff047b82 */ /* 0x00ae620000000a00 */
[----:B------:R-:W-:-:S04]  /*2270*/  IMAD R3, R6, UR47, RZ ;  /* 0x0000002f06037c24 */ /* 0x000fc8000f8e02ff */
[----:B-1----:R-:W-:-:S05]  /*2280*/  IMAD.WIDE R4, R3, 0x4, R4 ;  /* 0x0000000403047825 */ /* 0x002fca00078e0204 */
[----:B-----5:R4:W5:Y:S01]  /*2290*/  LDG.E R57, desc[UR54][R4.64] ;  /* 0x0000003604397981 */ /* 0x020962000c1e1900 */
[----:B------:R-:W-:Y:S01]  /*22a0*/  IMAD.MOV.U32 R56, RZ, RZ, 0x1 ;  /* 0x00000001ff387424 */ /* 0x000fe200078e00ff */
[----:B------:R-:W-:Y:S06]  /*22b0*/  BRA `(.L_x_37) ;  /* 0x00000000000c7947 */ /* 0x000fec0003800000 */
.L_x_38:
[----:B------:R-:W-:Y:S01]  /*22c0*/  ULDC UR4, c[0x0][0x580] ;  /* 0x0001600000047ab9 */ /* 0x000fe20000000800 */
[----:B------:R-:W-:Y:S01]  /*22d0*/  IMAD.MOV.U32 R56, RZ, RZ, 0x1 ;  /* 0x00000001ff387424 */ /* 0x000fe200078e00ff */
[----:B-----5:R-:W-:-:S07]  /*22e0*/  MOV R57, UR4 ;  /* 0x0000000400397c02 */ /* 0x020fce0008000f00 */
.L_x_37:
[----:B-1-34-:R-:W1:Y:S02]  /*22f0*/  LDC.64 R4, c[0x0][0x5b0] ;  /* 0x00016c00ff047b82 */ /* 0x01ae640000000a00 */
[----:B-1----:R-:W-:-:S04]  /*2300*/  ISETP.NE.U32.AND P0, PT, R4, RZ, PT ;  /* 0x000000ff0400720c */ /* 0x002fc80003f05070 */
[----:B------:R-:W-:-:S13]  /*2310*/  ISETP.NE.AND.EX P0, PT, R5, RZ, PT, P0 ;  /* 0x000000ff0500720c */ /* 0x000fda0003f05300 */
[----:B------:R-:W-:Y:S05]  /*2320*/  @!P0 BRA `(.L_x_39) ;  /* 0x00000000002c8947 */ /* 0x000fea0003800000 */
[----:B------:R-:W-:Y:S02]  /*2330*/  ULDC.64 UR4, c[0x0][0x5a8] ;  /* 0x00016a0000047ab9 */ /* 0x000fe40000000a00 */
[----:B------:R-:W-:-:S04]  /*2340*/  ISETP.NE.U32.AND P0, PT, RZ, UR4, PT ;  /* 0x00000004ff007c0c */ /* 0x000fc8000bf05070 */
[----:B------:R-:W-:-:S13]  /*2350*/  ISETP.NE.AND.EX P0, PT, RZ, UR5, PT, P0 ;  /* 0x00000005ff007c0c */ /* 0x000fda000bf05300 */
[----:B------:R-:W-:Y:S05]  /*2360*/  @!P0 BRA `(.L_x_40) ;  /* 0x0000000000148947 */ /* 0x000fea0003800000 */
[----:B--2--5:R-:W1:Y:S01]  /*2370*/  LDC.64 R58, c[0x0][0x5a8] ;  /* 0x00016a00ff3a7b82 */ /* 0x024e620000000a00 */
[----:B------:R-:W-:-:S04]  /*2380*/  IMAD R3, R4, UR47, RZ ;  /* 0x0000002f04037c24 */ /* 0x000fc8000f8e02ff */
[----:B-1----:R-:W-:-:S06]  /*2390*/  IMAD.WIDE R58, R3, 0x4, R58 ;  /* 0x00000004033a7825 */ /* 0x002fcc00078e023a */
[----:B------:R1:W5:Y:S01]  /*23a0*/  LDG.E R58, desc[UR54][R58.64] ;  /* 0x000000363a3a7981 */ /* 0x000362000c1e1900 */
[----:B------:R-:W-:Y:S05]  /*23b0*/  BRA `(.L_x_39) ;  /* 0x0000000000087947 */ /* 0x000fea0003800000 */
.L_x_40:
[----:B------:R-:W-:Y:S02]  /*23c0*/  ULDC UR4, c[0x0][0x5a0] ;  /* 0x0001680000047ab9 */ /* 0x000fe40000000800 */
[----:B-----5:R-:W-:-:S07]  /*23d0*/  IMAD.U32 R58, RZ, RZ, UR4 ;  /* 0x00000004ff3a7e24 */ /* 0x020fce000f8e00ff */
.L_x_39:
[----:B------:R-:W-:Y:S01]  /*23e0*/  ULDC.64 UR4, c[0x0][0x588] ;  /* 0x0001620000047ab9 */ /* 0x000fe20000000a00 */
[----:B------:R-:W-:Y:S01]  /*23f0*/  ISETP.NE.U32.AND P3, PT, R6, RZ, PT ;  /* 0x000000ff0600720c */ /* 0x000fe20003f65070 */
[----:B------:R-:W-:Y:S02]  /*2400*/  UISETP.NE.U32.AND UP0, UPT, UR4, URZ, UPT ;  /* 0x0000003f0400728c */ /* 0x000fe4000bf05070 */
[----:B------:R-:W-:Y:S02]  /*2410*/  ISETP.NE.U32.AND P4, PT, RZ, UR4, PT ;  /* 0x00000004ff007c0c */ /* 0x000fe4000bf85070 */
[----:B------:R-:W-:Y:S01]  /*2420*/  ISETP.NE.AND.EX P3, PT, R7, RZ, PT, P3 ;  /* 0x000000ff0700720c */ /* 0x000fe20003f65330 */
[----:B------:R-:W-:Y:S02]  /*2430*/  UISETP.NE.AND.EX UP0, UPT, UR5, URZ, UPT, UP0 ;  /* 0x0000003f0500728c */ /* 0x000fe4000bf05300 */
[----:B------:R-:W-:Y:S02]  /*2440*/  ISETP.NE.AND.EX P4, PT, RZ, UR5, PT, P4 ;  /* 0x00000005ff007c0c */ /* 0x000fe4000bf85340 */
[----:B------:R-:W-:-:S02]  /*2450*/  PLOP3.LUT P0, PT, PT, PT, PT, 0x8, 0x0 ;  /* 0x000000000000781c */ /* 0x000fc40003f0e170 */
[----:B------:R-:W-:-:S04]  /*2460*/  PLOP3.LUT P1, PT, PT, PT, UP0, 0x80, 0x0 ;  /* 0x000000000000781c */ /* 0x000fc80003f2f008 */
[----:B------:R-:W-:-:S05]  /*2470*/  PLOP3.LUT P1, PT, P1, PT, PT, 0x8, 0x0 ;  /* 0x000000000000781c */ /* 0x000fca0000f2e170 */
[----:B------:R-:W-:Y:S08]  /*2480*/  @P4 BRA P3, `(.L_x_41) ;  /* 0x0000000000244947 */ /* 0x000ff00001800000 */
[----:B------:R-:W-:Y:S04]  /*2490*/  BSSY B0, `(.L_x_41) ;  /* 0x0000008000007945 */ /* 0x000fe80003800000 */
[----:B------:R-:W-:Y:S05]  /*24a0*/  @!P2 BRA `(.L_x_42) ;  /* 0x000000000014a947 */ /* 0x000fea0003800000 */
[----:B------:R-:W-:Y:S02]  /*24b0*/  LOP3.LUT P3, RZ, R56, 0xff, RZ, 0xc0, !PT ;  /* 0x000000ff38ff7812 */ /* 0x000fe4000786c0ff */
[----:B------:R-:W-:-:S11]  /*24c0*/  PLOP3.LUT P0, PT, P1, PT, PT, 0x80, 0x0 ;  /* 0x000000000000781c */ /* 0x000fd60000f0f070 */
[----:B------:R-:W-:Y:S05]  /*24d0*/  @!P3 BRA `(.L_x_43) ;  /* 0x00000000000cb947 */ /* 0x000fea0003800000 */
[----:B-----5:R-:W-:Y:S01]  /*24e0*/  FSETP.EQ.AND P0, PT, R57, RZ, PT ;  /* 0x000000ff3900720b */ /* 0x020fe20003f02000 */
[----:B------:R-:W-:-:S12]  /*24f0*/  BRA `(.L_x_43) ;  /* 0x0000000000047947 */ /* 0x000fd80003800000 */
.L_x_42:
[----:B-----5:R-:W-:-:S13]  /*2500*/  FSETP.EQ.AND P0, PT, R57, RZ, PT ;  /* 0x000000ff3900720b */ /* 0x020fda0003f02000 */
.L_x_43:
[----:B------:R-:W-:Y:S05]  /*2510*/  BSYNC B0 ;  /* 0x0000000000007941 */ /* 0x000fea0003800000 */
.L_x_41:
[----:B------:R-:W-:Y:S04]  /*2520*/  BSSY B0, `(.L_x_44) ;  /* 0x0000007000007945 */ /* 0x000fe80003800000 */
[----:B------:R-:W-:Y:S05]  /*2530*/  @!P2 BRA `(.L_x_45) ;  /* 0x000000000010a947 */ /* 0x000fea0003800000 */
[----:B------:R-:W-:-:S13]  /*2540*/  LOP3.LUT P2, RZ, R56, 0xff, RZ, 0xc0, !PT ;  /* 0x000000ff38ff7812 */ /* 0x000fda000784c0ff */
[----:B------:R-:W-:Y:S05]  /*2550*/  @!P2 BRA `(.L_x_46) ;  /* 0x00000000000ca947 */ /* 0x000fea0003800000 */
[----:B-----5:R-:W-:Y:S01]  /*2560*/  FSETP.EQ.AND P1, PT, R57, RZ, PT ;  /* 0x000000ff3900720b */ /* 0x020fe20003f22000 */
[----:B------:R-:W-:-:S12]  /*2570*/  BRA `(.L_x_46) ;  /* 0x0000000000047947 */ /* 0x000fd80003800000 */
.L_x_45:
[----:B-----5:R-:W-:-:S13]  /*2580*/  FSETP.EQ.AND P1, PT, R57, RZ, PT ;  /* 0x000000ff3900720b */ /* 0x020fda0003f22000 */
.L_x_46:
[----:B------:R-:W-:Y:S05]  /*2590*/  BSYNC B0 ;  /* 0x0000000000007941 */ /* 0x000fea0003800000 */
.L_x_44:
[----:B------:R-:W-:Y:S01]  /*25a0*/  ULOP3.LUT UR4, UR49, 0x1, URZ, 0x3c, !UPT ;  /* 0x0000000131047892 */ /* 0x000fe2000f8e3c3f */
[----:B------:R-:W-:Y:S01]  /*25b0*/  BSSY B0, `(.L_x_47) ;  /* 0x0000030000007945 */ /* 0x000fe20003800000 */
[----:B------:R-:W-:Y:S01]  /*25c0*/  IMAD.U32 R5, RZ, RZ, UR48 ;  /* 0x00000030ff057e24 */ /* 0x000fe2000f8e00ff */
[----:B------:R-:W-:Y:S02]  /*25d0*/  CS2R R10, SRZ ;  /* 0x00000000000a7805 */ /* 0x000fe4000001ff00 */
[----:B------:R-:W-:Y:S02]  /*25e0*/  CS2R R8, SRZ ;  /* 0x0000000000087805 */ /* 0x000fe4000001ff00 */
[----:B------:R-:W-:Y:S02]  /*25f0*/  CS2R R14, SRZ ;  /* 0x00000000000e7805 */ /* 0x000fe4000001ff00 */
[----:B------:R-:W-:Y:S02]  /*2600*/  MOV R4, UR4 ;  /* 0x0000000400047c02 */ /* 0x000fe40008000f00 */
[----:B------:R-:W-:Y:S01]  /*2610*/  CS2R R12, SRZ ;  /* 0x00000000000c7805 */ /* 0x000fe2000001ff00 */
[----:B------:R-:W-:Y:S06]  /*2620*/  @P0 BRA `(.L_x_48) ;  /* 0x0000000000a00947 */ /* 0x000fec0003800000 */
[----:B------:R-:W-:-:S13]  /*2630*/  ISETP.NE.AND P2, PT, R69, 0x3, PT ;  /* 0x000000034500780c */ /* 0x000fda0003f45270 */
[----:B------:R-:W-:Y:S05]  /*2640*/  @!P2 BRA `(.L_x_49) ;  /* 0x000000000004a947 */ /* 0x000fea0003800000 */
[----:B------:R-:W-:Y:S01]  /*2650*/  BPT.TRAP 0x1 ;  /* 0x000000040000795c */ /* 0x000fe20000300000 */
.L_x_49:
[----:B------:R-:W-:Y:S01]  /*2660*/  IMAD.U32 R3, RZ, RZ, UR48 ;  /* 0x00000030ff037e24 */ /* 0x000fe2000f8e00ff */
[----:B------:R-:W-:Y:S02]  /*2670*/  SHF.L.U32 R0, R4, 0x1f, RZ ;  /* 0x0000001f04007819 */ /* 0x000fe400000006ff */
[----:B------:R-:W-:Y:S02]  /*2680*/  CS2R R10, SRZ ;  /* 0x00000000000a7805 */ /* 0x000fe4000001ff00 */
[----:B------:R-:W-:-:S04]  /*2690*/  LEA R3, R3, UR52, 0x3 ;  /* 0x0000003403037c11 */ /* 0x000fc8000f8e18ff */
[----:B------:R-:W3:Y:S02]  /*26a0*/  SYNCS.PHASECHK.TRANS64.TRYWAIT P2, [R3+URZ+0x80], R0 ;  /* 0x00008000030075a7 */ /* 0x000ee4000804017f */
[----:B---3--:R-:W-:Y:S05]  /*26b0*/  @!P2 BRA `(.L_x_50) ;  /* 0x0000007000c4a947 */ /* 0x008fea0003800000 */
.L_x_233:
[----:B------:R-:W-:Y:S02]  /*26c0*/  CS2R R8, SRZ ;  /* 0x0000000000087805 */ /* 0x000fe4000001ff00 */
[----:B------:R-:W-:Y:S02]  /*26d0*/  CS2R R14, SRZ ;  /* 0x00000000000e7805 */ /* 0x000fe4000001ff00 */
[----:B------:R-:W-:Y:S01]  /*26e0*/  CS2R R12, SRZ ;  /* 0x00000000000c7805 */ /* 0x000fe2000001ff00 */
[----:B------:R-:W-:Y:S06]  /*26f0*/  @P1 BRA `(.L_x_51) ;  /* 0x0000000000541947 */ /* 0x000fec0003800000 */
[C---:B---3--:R-:W-:Y:S01]  /*2700*/  IMAD.SHL.U32 R0, R18.reuse, 0x10, RZ ;  /* 0x0000001012007824 */ /* 0x048fe200078e00ff */
[C---:B------:R-:W-:Y:S01]  /*2710*/  SHF.L.U32 R3, R18.reuse, 0x5, RZ ;  /* 0x0000000512037819 */ /* 0x040fe200000006ff */
[----:B------:R-:W-:Y:S01]  /*2720*/  IMAD.SHL.U32 R8, R18, 0x4, RZ ;  /* 0x0000000412087824 */ /* 0x000fe200078e00ff */
[----:B------:R-:W-:Y:S01]  /*2730*/  SHF.R.U32.HI R6, RZ, 0x1, R18 ;  /* 0x00000001ff067819 */ /* 0x000fe20000011612 */
[----:B------:R-:W-:Y:S05]  /*2740*/  WARPSYNC.ALL ;  /* 0x0000000000007948 */ /* 0x000fea0003800000 */
[----:B------:R-:W-:Y:S02]  /*2750*/  LOP3.LUT R0, R0, 0xe00, RZ, 0xc0, !PT ;  /* 0x00000e0000007812 */ /* 0x000fe400078ec0ff */
[----:B------:R-:W-:-:S02]  /*2760*/  LOP3.LUT R5, R3, 0xc0, RZ, 0xc0, !PT ;  /* 0x000000c003057812 */ /* 0x000fc400078ec0ff */
[--C-:B------:R-:W-:Y:S02]  /*2770*/  LOP3.LUT R0, R0, 0x20, R3.reuse, 0xf8, !PT ;  /* 0x0000002000007812 */ /* 0x100fe400078ef803 */
[----:B------:R-:W-:Y:S02]  /*2780*/  LOP3.LUT R5, R5, 0x8, R6, 0xf8, !PT ;  /* 0x0000000805057812 */ /* 0x000fe400078ef806 */
[----:B------:R-:W-:Y:S01]  /*2790*/  LOP3.LUT R0, R0, 0x100, R3, 0xf8, !PT ;  /* 0x0000010000007812 */ /* 0x000fe200078ef803 */
[----:B------:R-:W-:Y:S01]  /*27a0*/  IMAD.U32 R3, RZ, RZ, UR48 ;  /* 0x00000030ff037e24 */ /* 0x000fe2000f8e00ff */
[----:B------:R-:W-:Y:S02]  /*27b0*/  LOP3.LUT R5, R5, 0x18, R8, 0x78, !PT ;  /* 0x0000001805057812 */ /* 0x000fe400078e7808 */
[----:B------:R-:W-:Y:S02]  /*27c0*/  LOP3.LUT P2, RZ, R18, 0x4, RZ, 0xc0, !PT ;  /* 0x0000000412ff7812 */ /* 0x000fe4000784c0ff */
[----:B------:R-:W-:-:S04]  /*27d0*/  LOP3.LUT R0, R0, R5, RZ, 0xfc, !PT ;  /* 0x0000000500007212 */ /* 0x000fc800078efcff */
[----:B------:R-:W-:-:S04]  /*27e0*/  LEA R0, R3, R0, 0xc ;  /* 0x0000000003007211 */ /* 0x000fc800078e60ff */
[----:B------:R-:W-:-:S05]  /*27f0*/  LEA R0, R0, UR52, 0x1 ;  /* 0x0000003400007c11 */ /* 0x000fca000f8e08ff */
[C---:B------:R-:W-:Y:S01]  /*2800*/  VIADD R3, R0.reuse, 0x200 ;  /* 0x0000020000037836 */ /* 0x040fe20000000000 */
[----:B------:R4:W3:Y:S01]  /*2810*/  LDSM.16.M88.4 R12, [R0+0x200] ;  /* 0x00020000000c783b */ /* 0x0008e20000000200 */
[----:B------:R-:W-:-:S03]  /*2820*/  VIADD R8, R0, 0x220 ;  /* 0x0000022000087836 */ /* 0x000fc60000000000 */
[----:B------:R-:W-:-:S06]  /*2830*/  @P2 IADD3 R8, R3, -0x20, RZ ;  /* 0xffffffe003082810 */ /* 0x000fcc0007ffe0ff */
[----:B----4-:R-:W1:Y:S02]  /*2840*/  LDSM.16.M88.4 R8, [R8] ;  /* 0x000000000808783b */ /* 0x010e640000000200 */
.L_x_51:
[----:B------:R-:W-:-:S04]  /*2850*/  UIADD3 UR4, UR48, 0x1, URZ ;  /* 0x0000000130047890 */ /* 0x000fc8000fffe03f */
[----:B------:R-:W-:-:S04]  /*2860*/  UISETP.NE.AND UP0, UPT, UR4, 0x3, UPT ;  /* 0x000000030400788c */ /* 0x000fc8000bf05270 */
[----:B------:R-:W-:Y:S02]  /*2870*/  USEL UR5, URZ, 0x1, UP0 ;  /* 0x000000013f057887 */ /* 0x000fe40008000000 */
[----:B------:R-:W-:-:S04]  /*2880*/  USEL UR4, UR4, URZ, UP0 ;  /* 0x0000003f04047287 */ /* 0x000fc80008000000 */
[----:B------:R-:W-:Y:S02]  /*2890*/  LOP3.LUT R4, R4, UR5, RZ, 0x3c, !PT ;  /* 0x0000000504047c12 */ /* 0x000fe4000f8e3cff */
[----:B------:R-:W-:-:S07]  /*28a0*/  IMAD.U32 R5, RZ, RZ, UR4 ;  /* 0x00000004ff057e24 */ /* 0x000fce000f8e00ff */
.L_x_48:
[----:B------:R-:W-:Y:S05]  /*28b0*/  BSYNC B0 ;  /* 0x0000000000007941 */ /* 0x000fea0003800000 */
.L_x_47:
[----:B---3--:R-:W-:Y:S01]  /*28c0*/  SHF.L.U32 R20, R13, 0x10, RZ ;  /* 0x000000100d147819 */ /* 0x008fe200000006ff */
[C---:B------:R-:W-:Y:S01]  /*28d0*/  IMAD.U32 R6, R12.reuse, 0x10000, RZ ;  /* 0x000100000c067824 */ /* 0x040fe200078e00ff */
[----:B------:R-:W-:Y:S01]  /*28e0*/  LOP3.LUT R12, R12, 0xffff0000, RZ, 0xc0, !PT ;  /* 0xffff00000c0c7812 */ /* 0x000fe200078ec0ff */
[C---:B-1----:R-:W-:Y:S01]  /*28f0*/  IMAD.U32 R72, R9.reuse, 0x10000, RZ ;  /* 0x0001000009487824 */ /* 0x042fe200078e00ff */
[----:B------:R-:W-:Y:S01]  /*2900*/  LOP3.LUT R74, R9, 0xffff0000, RZ, 0xc0, !PT ;  /* 0xffff0000094a7812 */ /* 0x000fe200078ec0ff */
[C---:B-----5:R-:W-:Y:S01]  /*2910*/  FMUL R9, R57.reuse, R20 ;  /* 0x0000001439097220 */ /* 0x060fe20000400000 */
[C---:B------:R-:W-:Y:S01]  /*2920*/  FMUL R7, R57.reuse, R6 ;  /* 0x0000000639077220 */ /* 0x040fe20000400000 */
[----:B------:R-:W-:Y:S01]  /*2930*/  FMUL R6, R57, R12 ;  /* 0x0000000c39067220 */ /* 0x000fe20000400000 */
[----:B------:R-:W-:Y:S01]  /*2940*/  LOP3.LUT R60, R13, 0xffff0000, RZ, 0xc0, !PT ;  /* 0xffff00000d3c7812 */ /* 0x000fe200078ec0ff */
[----:B------:R-:W-:Y:S02]  /*2950*/  IMAD.MOV.U32 R79, RZ, RZ, 0x3bbb989d ;  /* 0x3bbb989dff4f7424 */ /* 0x000fe400078e00ff */
[C---:B------:R-:W-:Y:S01]  /*2960*/  FFMA R26, R58.reuse, R26, R9 ;  /* 0x0000001a3a1a7223 */ /* 0x040fe20000000009 */
[----:B------:R-:W-:Y:S01]  /*2970*/  FFMA R25, R58, R25, R6 ;  /* 0x000000193a197223 */ /* 0x000fe20000000006 */
[C---:B------:R-:W-:Y:S01]  /*2980*/  SHF.L.U32 R68, R8.reuse, 0x10, RZ ;  /* 0x0000001008447819 */ /* 0x040fe200000006ff */
[----:B------:R-:W-:Y:S01]  /*2990*/  IMAD.U32 R80, R11, 0x10000, RZ ;  /* 0x000100000b507824 */ /* 0x000fe200078e00ff */
[----:B------:R-:W-:Y:S01]  /*29a0*/  LOP3.LUT R70, R8, 0xffff0000, RZ, 0xc0, !PT ;  /* 0xffff000008467812 */ /* 0x000fe200078ec0ff */
[----:B------:R-:W-:Y:S01]  /*29b0*/  FMUL R8, R57, R60 ;  /* 0x0000003c39087220 */ /* 0x000fe20000400000 */
[----:B------:R-:W-:Y:S01]  /*29c0*/  LOP3.LUT R82, R11, 0xffff0000, RZ, 0xc0, !PT ;  /* 0xffff00000b527812 */ /* 0x000fe200078ec0ff */
[-C--:B------:R-:W-:Y:S01]  /*29d0*/  FFMA.SAT R11, -R26, R79.reuse, 0.5 ;  /* 0x3f0000001a0b7423 */ /* 0x080fe2000000214f */
[----:B------:R-:W-:Y:S01]  /*29e0*/  MOV R81, 0x437c0000 ;  /* 0x437c000000517802 */ /* 0x000fe20000000f00 */
[C---:B------:R-:W-:Y:S01]  /*29f0*/  IMAD.U32 R76, R10.reuse, 0x10000, RZ ;  /* 0x000100000a4c7824 */ /* 0x040fe200078e00ff */
[----:B------:R-:W-:Y:S01]  /*2a00*/  LOP3.LUT R78, R10, 0xffff0000, RZ, 0xc0, !PT ;  /* 0xffff00000a4e7812 */ /* 0x000fe200078ec0ff */
[----:B------:R-:W-:Y:S01]  /*2a10*/  FFMA.SAT R10, -R25, R79, 0.5 ;  /* 0x3f000000190a7423 */ /* 0x000fe2000000214f */
[----:B------:R-:W-:Y:S01]  /*2a20*/  FFMA R27, R58, R27, R8 ;  /* 0x0000001b3a1b7223 */ /* 0x000fe20000000008 */
[----:B------:R-:W-:Y:S01]  /*2a30*/  FFMA.RM R61, R11, R81, 12582913 ;  /* 0x4b4000010b3d7423 */ /* 0x000fe20000004051 */
[----:B------:R-:W-:-:S02]  /*2a40*/  IMAD.U32 R62, R14, 0x10000, RZ ;  /* 0x000100000e3e7824 */ /* 0x000fc400078e00ff */
[----:B--2---:R-:W-:Y:S01]  /*2a50*/  FFMA.RM R59, R10, R81, 12582913 ;  /* 0x4b4000010a3b7423 */ /* 0x004fe20000004051 */
[----:B------:R-:W-:Y:S01]  /*2a60*/  FFMA.SAT R12, -R27, R79, 0.5 ;  /* 0x3f0000001b0c7423 */ /* 0x000fe2000000214f */
[----:B------:R-:W-:Y:S01]  /*2a70*/  FADD R11, R61, -12583039 ;  /* 0xcb40007f3d0b7421 */ /* 0x000fe20000000000 */
[----:B------:R-:W-:Y:S01]  /*2a80*/  LOP3.LUT R14, R14, 0xffff0000, RZ, 0xc0, !PT ;  /* 0xffff00000e0e7812 */ /* 0x000fe200078ec0ff */
[----:B------:R-:W-:Y:S01]  /*2a90*/  FADD R10, R59, -12583039 ;  /* 0xcb40007f3b0a7421 */ /* 0x000fe20000000000 */
[----:B------:R-:W-:Y:S01]  /*2aa0*/  FFMA.RM R63, R12, R81, 12582913 ;  /* 0x4b4000010c3f7423 */ /* 0x000fe20000004051 */
[C---:B------:R-:W-:Y:S01]  /*2ab0*/  FFMA R11, -R26.reuse, 1.4426950216293334961, -R11 ;  /* 0x3fb8aa3b1a0b7823 */ /* 0x040fe2000000090b */
[----:B------:R-:W-:Y:S02]  /*2ac0*/  IMAD.U32 R64, R15, 0x10000, RZ ;  /* 0x000100000f407824 */ /* 0x000fe400078e00ff */
[----:B------:R-:W-:Y:S01]  /*2ad0*/  FFMA R10, -R25, 1.4426950216293334961, -R10 ;  /* 0x3fb8aa3b190a7823 */ /* 0x000fe2000000090a */
[----:B------:R-:W-:Y:S01]  /*2ae0*/  FADD R12, R63, -12583039 ;  /* 0xcb40007f3f0c7421 */ /* 0x000fe20000000000 */
[----:B------:R-:W-:Y:S01]  /*2af0*/  FFMA R26, -R26, 1.925963033500011079e-08, R11 ;  /* 0x32a570601a1a7823 */ /* 0x000fe2000000010b */
[----:B------:R-:W-:Y:S01]  /*2b00*/  FMUL R11, R57, R62 ;  /* 0x0000003e390b7220 */ /* 0x000fe20000400000 */
[----:B------:R-:W-:Y:S01]  /*2b10*/  FFMA R25, -R25, 1.925963033500011079e-08, R10 ;  /* 0x32a5706019197823 */ /* 0x000fe2000000010a */
[----:B------:R-:W-:Y:S01]  /*2b20*/  FMUL R10, R57, R14 ;  /* 0x0000000e390a7220 */ /* 0x000fe20000400000 */
[----:B------:R-:W-:Y:S01]  /*2b30*/  LOP3.LUT R66, R15, 0xffff0000, RZ, 0xc0, !PT ;  /* 0xffff00000f427812 */ /* 0x000fe200078ec0ff */
[----:B------:R-:W-:Y:S01]  /*2b40*/  FFMA R12, -R27, 1.4426950216293334961, -R12 ;  /* 0x3fb8aa3b1b0c7823 */ /* 0x000fe2000000090c */
[C---:B------:R-:W-:Y:S01]  /*2b50*/  FFMA R28, R58.reuse, R28, R11 ;  /* 0x0000001c3a1c7223 */ /* 0x040fe2000000000b */
[----:B------:R-:W-:Y:S01]  /*2b60*/  FMUL R13, R57, R64 ;  /* 0x00000040390d7220 */ /* 0x000fe20000400000 */
[----:B------:R-:W-:Y:S01]  /*2b70*/  FFMA R29, R58, R29, R10 ;  /* 0x0000001d3a1d7223 */ /* 0x000fe2000000000a */
[----:B------:R-:W-:Y:S01]  /*2b80*/  FFMA R27, -R27, 1.925963033500011079e-08, R12 ;  /* 0x32a570601b1b7823 */ /* 0x000fe2000000010c */
[----:B------:R-:W-:Y:S01]  /*2b90*/  FMUL R12, R57, R66 ;  /* 0x00000042390c7220 */ /* 0x000fe20000400000 */
[-C--:B------:R-:W-:Y:S01]  /*2ba0*/  FFMA.SAT R14, -R28, R79.reuse, 0.5 ;  /* 0x3f0000001c0e7423 */ /* 0x080fe2000000214f */
[----:B------:R-:W-:Y:S01]  /*2bb0*/  LOP3.LUT R0, R18, 0xff, RZ, 0xc0, !PT ;  /* 0x000000ff12007812 */ /* 0x000fe200078ec0ff */
[C---:B------:R-:W-:Y:S01]  /*2bc0*/  FFMA R30, R58.reuse, R30, R13 ;  /* 0x0000001e3a1e7223 */ /* 0x040fe2000000000d */
[----:B------:R-:W-:Y:S01]  /*2bd0*/  FFMA.SAT R20, -R29, R79, 0.5 ;  /* 0x3f0000001d147423 */ /* 0x000fe2000000214f */
[----:B------:R-:W-:Y:S01]  /*2be0*/  FFMA R31, R58, R31, R12 ;  /* 0x0000001f3a1f7223 */ /* 0x000fe2000000000c */
[----:B------:R-:W-:Y:S01]  /*2bf0*/  FFMA.RM R65, R14, R81, 12582913 ;  /* 0x4b4000010e417423 */ /* 0x000fe20000004051 */
[----:B------:R-:W-:Y:S01]  /*2c00*/  IADD3 R0, R0, 0x1f, RZ ;  /* 0x0000001f00007810 */ /* 0x000fe20007ffe0ff */
[----:B------:R-:W-:Y:S01]  /*2c10*/  FFMA.SAT R14, -R30, R79, 0.5 ;  /* 0x3f0000001e0e7423 */ /* 0x000fe2000000214f */
[----:B------:R-:W-:Y:S01]  /*2c20*/  FFMA R24, R58, R24, R7 ;  /* 0x000000183a187223 */ /* 0x000fe20000000007 */
[----:B------:R-:W-:Y:S01]  /*2c30*/  FFMA.RM R66, R20, R81, 12582913 ;  /* 0x4b40000114427423 */ /* 0x000fe20000004051 */
[----:B------:R-:W-:Y:S01]  /*2c40*/  FFMA.SAT R21, -R31, R79, 0.5 ;  /* 0x3f0000001f157423 */ /* 0x000fe2000000214f */
[----:B------:R-:W-:Y:S01]  /*2c50*/  ISETP.GT.U32.AND P5, PT, R0, 0x3e, PT ;  /* 0x0000003e0000780c */ /* 0x000fe20003fa4070 */
[----:B------:R-:W-:Y:S01]  /*2c60*/  FADD R15, R65, -12583039 ;  /* 0xcb40007f410f7421 */ /* 0x000fe20000000000 */
[----:B------:R-:W-:Y:S01]  /*2c70*/  FFMA.RM R71, R14, R81, 12582913 ;  /* 0x4b4000010e477423 */ /* 0x000fe20000004051 */
[----:B------:R-:W-:Y:S01]  /*2c80*/  FFMA.SAT R0, -R24, R79, 0.5 ;  /* 0x3f00000018007423 */ /* 0x000fe2000000214f */
[----:B------:R-:W-:Y:S01]  /*2c90*/  FADD R14, R66, -12583039 ;  /* 0xcb40007f420e7421 */ /* 0x000fe20000000000 */
[-C--:B------:R-:W-:Y:S01]  /*2ca0*/  FFMA.RM R73, R21, R81.reuse, 12582913 ;  /* 0x4b40000115497423 */ /* 0x080fe20000004051 */
[----:B------:R-:W-:Y:S01]  /*2cb0*/  FFMA R15, -R28, 1.4426950216293334961, -R15 ;  /* 0x3fb8aa3b1c0f7823 */ /* 0x000fe2000000090f */
[----:B------:R-:W-:Y:S01]  /*2cc0*/  FADD R21, R71, -12583039 ;  /* 0xcb40007f47157421 */ /* 0x000fe20000000000 */
[----:B------:R-:W-:Y:S01]  /*2cd0*/  FFMA.RM R0, R0, R81, 12582913 ;  /* 0x4b40000100007423 */ /* 0x000fe20000004051 */
[----:B------:R-:W-:Y:S01]  /*2ce0*/  FFMA R14, -R29, 1.4426950216293334961, -R14 ;  /* 0x3fb8aa3b1d0e7823 */ /* 0x000fe2000000090e */
[----:B------:R-:W-:Y:S01]  /*2cf0*/  FADD R20, R73, -12583039 ;  /* 0xcb40007f49147421 */ /* 0x000fe20000000000 */
[----:B------:R-:W-:Y:S01]  /*2d00*/  FFMA R28, -R28, 1.925963033500011079e-08, R15 ;  /* 0x32a570601c1c7823 */ /* 0x000fe2000000010f */
[----:B------:R-:W-:Y:S01]  /*2d10*/  FFMA R21, -R30, 1.4426950216293334961, -R21 ;  /* 0x3fb8aa3b1e157823 */ /* 0x000fe20000000915 */
[----:B------:R-:W-:Y:S01]  /*2d20*/  FADD R3, R0, -12583039 ;  /* 0xcb40007f00037421 */ /* 0x000fe20000000000 */
[----:B------:R-:W-:Y:S01]  /*2d30*/  FFMA R29, -R29, 1.925963033500011079e-08, R14 ;  /* 0x32a570601d1d7823 */ /* 0x000fe2000000010e */
[C---:B------:R-:W-:Y:S01]  /*2d40*/  FMUL R15, R57.reuse, R68 ;  /* 0x00000044390f7220 */ /* 0x040fe20000400000 */
[----:B------:R-:W-:Y:S01]  /*2d50*/  FMUL R14, R57, R70 ;  /* 0x00000046390e7220 */ /* 0x000fe20000400000 */
[----:B------:R-:W-:Y:S01]  /*2d60*/  FFMA R20, -R31, 1.4426950216293334961, -R20 ;  /* 0x3fb8aa3b1f147823 */ /* 0x000fe20000000914 */
[----:B------:R-:W-:Y:S01]  /*2d70*/  FFMA R30, -R30, 1.925963033500011079e-08, R21 ;  /* 0x32a570601e1e7823 */ /* 0x000fe20000000115 */
[----:B------:R-:W-:Y:S01]  /*2d80*/  FFMA R3, -R24, 1.4426950216293334961, -R3 ;  /* 0x3fb8aa3b18037823 */ /* 0x000fe20000000903 */
[----:B------:R-:W-:Y:S01]  /*2d90*/  FMUL R21, R57, R72 ;  /* 0x0000004839157220 */ /* 0x000fe20000400000 */
[C---:B------:R-:W-:Y:S01]  /*2da0*/  FFMA R32, R58.reuse, R32, R15 ;  /* 0x000000203a207223 */ /* 0x040fe2000000000f */
[----:B------:R-:W-:Y:S01]  /*2db0*/  FFMA R33, R58, R33, R14 ;  /* 0x000000213a217223 */ /* 0x000fe2000000000e */
[----:B------:R-:W-:Y:S01]  /*2dc0*/  FFMA R31, -R31, 1.925963033500011079e-08, R20 ;  /* 0x32a570601f1f7823 */ /* 0x000fe20000000114 */
[----:B------:R-:W-:Y:S01]  /*2dd0*/  FMUL R20, R57, R74 ;  /* 0x0000004a39147220 */ /* 0x000fe20000400000 */
[----:B------:R-:W-:Y:S01]  /*2de0*/  FFMA R3, -R24, 1.925963033500011079e-08, R3 ;  /* 0x32a5706018037823 */ /* 0x000fe20000000103 */
[-C--:B------:R-:W-:Y:S01]  /*2df0*/  FFMA.SAT R23, -R32, R79.reuse, 0.5 ;  /* 0x3f00000020177423 */ /* 0x080fe2000000214f */
[C---:B------:R-:W-:Y:S01]  /*2e00*/  FFMA R34, R58.reuse, R34, R21 ;  /* 0x000000223a227223 */ /* 0x040fe20000000015 */
[----:B------:R-:W-:Y:S01]  /*2e10*/  FFMA.SAT R24, -R33, R79, 0.5 ;  /* 0x3f00000021187423 */ /* 0x000fe2000000214f */
[----:B------:R1:W2:Y:S01]  /*2e20*/  MUFU.EX2 R60, R25 ;  /* 0x00000019003c7308 */ /* 0x0002a20000000800 */
[----:B------:R-:W-:Y:S01]  /*2e30*/  FFMA R35, R58, R35, R20 ;  /* 0x000000233a237223 */ /* 0x000fe20000000014 */
[----:B------:R-:W-:-:S02]  /*2e40*/  IMAD.SHL.U32 R0, R0, 0x800000, RZ ;  /* 0x0080000000007824 */ /* 0x000fc400078e00ff */
[----:B------:R-:W-:Y:S01]  /*2e50*/  FFMA.RM R70, R24, R81, 12582913 ;  /* 0x4b40000118467423 */ /* 0x000fe20000004051 */
[----:B------:R-:W-:Y:S01]  /*2e60*/  IMAD.SHL.U32 R59, R59, 0x800000, RZ ;  /* 0x008000003b3b7824 */ /* 0x000fe200078e00ff */
[----:B------:R-:W-:Y:S01]  /*2e70*/  SHF.L.U32 R66, R66, 0x17, RZ ;  /* 0x0000001742427819 */ /* 0x000fe200000006ff */
[----:B------:R-:W-:Y:S02]  /*2e80*/  IMAD.SHL.U32 R65, R65, 0x800000, RZ ;  /* 0x0080000041417824 */ /* 0x000fe400078e00ff */
[----:B------:R-:W-:Y:S01]  /*2e90*/  FADD R24, R70, -12583039 ;  /* 0xcb40007f46187421 */ /* 0x000fe20000000000 */
[----:B------:R3:W-:Y:S01]  /*2ea0*/  MUFU.EX2 R64, R27 ;  /* 0x0000001b00407308 */ /* 0x0007e20000000800 */
[----:B-1----:R-:W-:Y:S01]  /*2eb0*/  FFMA.SAT R25, -R34, R79, 0.5 ;  /* 0x3f00000022197423 */ /* 0x002fe2000000214f */
[----:B------:R-:W-:Y:S01]  /*2ec0*/  SHF.L.U32 R61, R61, 0x17, RZ ;  /* 0x000000173d3d7819 */ /* 0x000fe200000006ff */
[----:B------:R-:W-:Y:S01]  /*2ed0*/  FFMA R24, -R33, 1.4426950216293334961, -R24 ;  /* 0x3fb8aa3b21187823 */ /* 0x000fe20000000918 */
[----:B------:R-:W-:-:S02]  /*2ee0*/  IMAD.SHL.U32 R71, R71, 0x800000, RZ ;  /* 0x0080000047477824 */ /* 0x000fc400078e00ff */
[-C--:B------:R-:W-:Y:S01]  /*2ef0*/  FFMA.RM R72, R25, R81.reuse, 12582913 ;  /* 0x4b40000119487423 */ /* 0x080fe20000004051 */
[----:B------:R-:W-:Y:S02]  /*2f00*/  IMAD.SHL.U32 R70, R70, 0x800000, RZ ;  /* 0x0080000046467824 */ /* 0x000fe400078e00ff */
[----:B------:R-:W-:Y:S01]  /*2f10*/  FFMA R33, -R33, 1.925963033500011079e-08, R24 ;  /* 0x32a5706021217823 */ /* 0x000fe20000000118 */
[----:B------:R1:W-:Y:S01]  /*2f20*/  MUFU.EX2 R62, R26 ;  /* 0x0000001a003e7308 */ /* 0x0003e20000000800 */
[----:B---3--:R-:W-:Y:S01]  /*2f30*/  FFMA.RM R27, R23, R81, 12582913 ;  /* 0x4b400001171b7423 */ /* 0x008fe20000004051 */
[----:B------:R-:W-:Y:S01]  /*2f40*/  FADD R25, R72, -12583039 ;  /* 0xcb40007f48197421 */ /* 0x000fe20000000000 */
[----:B------:R-:W-:Y:S01]  /*2f50*/  FMUL R24, R57, R78 ;  /* 0x0000004e39187220 */ /* 0x000fe20000400000 */
[----:B--2---:R-:W-:Y:S01]  /*2f60*/  FFMA R60, R59, R60, 1 ;  /* 0x3f8000003b3c7423 */ /* 0x004fe2000000003c */
[----:B------:R-:W-:Y:S01]  /*2f70*/  FADD R23, R27, -12583039 ;  /* 0xcb40007f1b177421 */ /* 0x000fe20000000000 */
[----:B------:R-:W-:Y:S01]  /*2f80*/  FFMA R25, -R34, 1.4426950216293334961, -R25 ;  /* 0x3fb8aa3b22197823 */ /* 0x000fe20000000919 */
[----:B------:R-:W-:Y:S01]  /*2f90*/  FFMA R37, R58, R37, R24 ;  /* 0x000000253a257223 */ /* 0x000fe20000000018 */
[----:B------:R2:W-:Y:S01]  /*2fa0*/  MUFU.EX2 R68, R31 ;  /* 0x0000001f00447308 */ /* 0x0005e20000000800 */
[----:B-1----:R-:W-:Y:S01]  /*2fb0*/  FFMA.SAT R26, -R35, R79, 0.5 ;  /* 0x3f000000231a7423 */ /* 0x002fe2000000214f */
[----:B------:R-:W-:Y:S01]  /*2fc0*/  FFMA R23, -R32, 1.4426950216293334961, -R23 ;  /* 0x3fb8aa3b20177823 */ /* 0x000fe20000000917 */
[----:B------:R-:W-:Y:S01]  /*2fd0*/  FFMA R34, -R34, 1.925963033500011079e-08, R25 ;  /* 0x32a5706022227823 */ /* 0x000fe20000000119 */
[C---:B------:R-:W-:Y:S01]  /*2fe0*/  FMUL R25, R57.reuse, R80 ;  /* 0x0000005039197220 */ /* 0x040fe20000400000 */
[----:B------:R-:W-:Y:S01]  /*2ff0*/  FFMA.RM R74, R26, R81, 12582913 ;  /* 0x4b4000011a4a7423 */ /* 0x000fe20000004051 */
[----:B------:R-:W-:Y:S01]  /*3000*/  FFMA R32, -R32, 1.925963033500011079e-08, R23 ;  /* 0x32a5706020207823 */ /* 0x000fe20000000117 */
[----:B------:R-:W-:Y:S01]  /*3010*/  FMUL R23, R57, R76 ;  /* 0x0000004c39177220 */ /* 0x000fe20000400000 */
[----:B------:R-:W-:Y:S01]  /*3020*/  FFMA R38, R58, R38, R25 ;  /* 0x000000263a267223 */ /* 0x000fe20000000019 */
[----:B------:R-:W-:Y:S01]  /*3030*/  FADD R26, R74, -12583039 ;  /* 0xcb40007f4a1a7421 */ /* 0x000fe20000000000 */
[----:B------:R-:W1:Y:S01]  /*3040*/  MUFU.EX2 R3, R3 ;  /* 0x0000000300037308 */ /* 0x000e620000000800 */
[----:B------:R-:W-:Y:S01]  /*3050*/  FFMA R36, R58, R36, R23 ;  /* 0x000000243a247223 */ /* 0x000fe20000000017 */
[-C--:B------:R-:W-:Y:S01]  /*3060*/  FFMA.SAT R76, -R37, R79.reuse, 0.5 ;  /* 0x3f000000254c7423 */ /* 0x080fe2000000214f */
[C---:B------:R-:W-:Y:S01]  /*3070*/  FFMA R26, -R35.reuse, 1.4426950216293334961, -R26 ;  /* 0x3fb8aa3b231a7823 */ /* 0x040fe2000000091a */
[-C--:B------:R-:W-:Y:S01]  /*3080*/  FFMA.SAT R78, -R38, R79.reuse, 0.5 ;  /* 0x3f000000264e7423 */ /* 0x080fe2000000214f */
[----:B--2---:R-:W-:Y:S01]  /*3090*/  FFMA.SAT R31, -R36, R79, 0.5 ;  /* 0x3f000000241f7423 */ /* 0x004fe2000000214f */
[-C--:B------:R-:W-:Y:S01]  /*30a0*/  FFMA.RM R76, R76, R81.reuse, 12582913 ;  /* 0x4b4000014c4c7423 */ /* 0x080fe20000004051 */
[----:B------:R-:W-:Y:S01]  /*30b0*/  FFMA R35, -R35, 1.925963033500011079e-08, R26 ;  /* 0x32a5706023237823 */ /* 0x000fe2000000011a */
[----:B------:R-:W-:Y:S01]  /*30c0*/  FMUL R26, R57, R82 ;  /* 0x00000052391a7220 */ /* 0x000fe20000400000 */
[----:B------:R-:W2:Y:S01]  /*30d0*/  MUFU.EX2 R28, R28 ;  /* 0x0000001c001c7308 */ /* 0x000ea20000000800 */
[----:B------:R-:W-:Y:S01]  /*30e0*/  FFMA.RM R75, R31, R81, 12582913 ;  /* 0x4b4000011f4b7423 */ /* 0x000fe20000004051 */
[----:B------:R-:W-:-:S02]  /*30f0*/  IMAD.SHL.U32 R73, R73, 0x800000, RZ ;  /* 0x0080000049497824 */ /* 0x000fc400078e00ff */
[----:B------:R-:W-:Y:S01]  /*3100*/  FFMA R39, R58, R39, R26 ;  /* 0x000000273a277223 */ /* 0x000fe2000000001a */
[----:B------:R-:W-:Y:S01]  /*3110*/  SHF.L.U32 R27, R27, 0x17, RZ ;  /* 0x000000171b1b7819 */ /* 0x000fe200000006ff */
[----:B------:R-:W-:Y:S01]  /*3120*/  FADD R77, R75, -12583039 ;  /* 0xcb40007f4b4d7421 */ /* 0x000fe20000000000 */
[----:B------:R-:W-:Y:S01]  /*3130*/  SHF.L.U32 R72, R72, 0x17, RZ ;  /* 0x0000001748487819 */ /* 0x000fe200000006ff */
[----:B------:R-:W-:Y:S01]  /*3140*/  FFMA.SAT R80, -R39, R79, 0.5 ;  /* 0x3f00000027507423 */ /* 0x000fe2000000214f */
[-C--:B------:R-:W-:Y:S01]  /*3150*/  FFMA.RM R79, R78, R81.reuse, 12582913 ;  /* 0x4b4000014e4f7423 */ /* 0x080fe20000004051 */
[----:B------:R-:W-:Y:S01]  /*3160*/  FADD R78, R76, -12583039 ;  /* 0xcb40007f4c4e7421 */ /* 0x000fe20000000000 */
[----:B------:R-:W3:Y:S01]  /*3170*/  MUFU.EX2 R29, R29 ;  /* 0x0000001d001d7308 */ /* 0x000ee20000000800 */
[----:B------:R-:W-:Y:S01]  /*3180*/  FFMA R77, -R36, 1.4426950216293334961, -R77 ;  /* 0x3fb8aa3b244d7823 */ /* 0x000fe2000000094d */
[----:B------:R-:W-:Y:S01]  /*3190*/  FFMA.RM R80, R80, R81, 12582913 ;  /* 0x4b40000150507423 */ /* 0x000fe20000004051 */
[----:B------:R-:W-:Y:S01]  /*31a0*/  FFMA R78, -R37, 1.4426950216293334961, -R78 ;  /* 0x3fb8aa3b254e7823 */ /* 0x000fe2000000094e */
[----:B------:R-:W-:Y:S01]  /*31b0*/  FADD R81, R79, -12583039 ;  /* 0xcb40007f4f517421 */ /* 0x000fe20000000000 */
[----:B------:R-:W-:Y:S01]  /*31c0*/  FFMA R77, -R36, 1.925963033500011079e-08, R77 ;  /* 0x32a57060244d7823 */ /* 0x000fe2000000014d */
[----:B------:R-:W-:Y:S01]  /*31d0*/  FADD R36, R80, -12583039 ;  /* 0xcb40007f50247421 */ /* 0x000fe20000000000 */
[----:B------:R-:W-:Y:S01]  /*31e0*/  FFMA R78, -R37, 1.925963033500011079e-08, R78 ;  /* 0x32a57060254e7823 */ /* 0x000fe2000000014e */
[----:B-1----:R-:W-:Y:S01]  /*31f0*/  FFMA R37, R0, R3, 1 ;  /* 0x3f80000000257423 */ /* 0x002fe20000000003 */
[----:B------:R-:W-:Y:S01]  /*3200*/  FFMA R81, -R38, 1.4426950216293334961, -R81 ;  /* 0x3fb8aa3b26517823 */ /* 0x000fe20000000951 */
[----:B------:R-:W-:Y:S01]  /*3210*/  FFMA R36, -R39, 1.4426950216293334961, -R36 ;  /* 0x3fb8aa3b27247823 */ /* 0x000fe20000000924 */
[----:B--2---:R-:W-:Y:S01]  /*3220*/  FFMA R59, R65, R28, 1 ;  /* 0x3f800000413b7423 */ /* 0x004fe2000000001c */
[----:B------:R-:W-:-:S02]  /*3230*/  VIADD R28, R37, 0x1800000 ;  /* 0x01800000251c7836 */ /* 0x000fc40000000000 */
[----:B------:R-:W-:Y:S01]  /*3240*/  FFMA R81, -R38, 1.925963033500011079e-08, R81 ;  /* 0x32a5706026517823 */ /* 0x000fe20000000151 */
[----:B------:R-:W-:Y:S01]  /*3250*/  FFMA R36, -R39, 1.925963033500011079e-08, R36 ;  /* 0x32a5706027247823 */ /* 0x000fe20000000124 */
[----:B------:R-:W-:Y:S01]  /*3260*/  MUFU.EX2 R30, R30 ;  /* 0x0000001e001e7308 */ /* 0x000fe20000000800 */
[----:B------:R-:W-:Y:S01]  /*3270*/  IMAD.SHL.U32 R74, R74, 0x800000, RZ ;  /* 0x008000004a4a7824 */ /* 0x000fe200078e00ff */
[----:B------:R-:W-:Y:S01]  /*3280*/  LOP3.LUT R28, R28, 0x7f800000, RZ, 0xc0, !PT ;  /* 0x7f8000001c1c7812 */ /* 0x000fe200078ec0ff */
[----:B---3--:R-:W-:Y:S01]  /*3290*/  FFMA R38, R66, R29, 1 ;  /* 0x3f80000042267423 */ /* 0x008fe2000000001d */
[----:B------:R-:W-:Y:S01]  /*32a0*/  IMAD.SHL.U32 R75, R75, 0x800000, RZ ;  /* 0x008000004b4b7824 */ /* 0x000fe200078e00ff */
[----:B------:R-:W-:Y:S01]  /*32b0*/  SHF.L.U32 R76, R76, 0x17, RZ ;  /* 0x000000174c4c7819 */ /* 0x000fe200000006ff */
[----:B------:R-:W-:Y:S01]  /*32c0*/  IMAD.SHL.U32 R63, R63, 0x800000, RZ ;  /* 0x008000003f3f7824 */ /* 0x000fe200078e00ff */
[----:B------:R-:W-:Y:S01]  /*32d0*/  ISETP.GT.U32.AND P2, PT, R28, 0x1ffffff, PT ;  /* 0x01ffffff1c00780c */ /* 0x000fe20003f44070 */
[----:B------:R-:W1:Y:S01]  /*32e0*/  MUFU.EX2 R33, R33 ;  /* 0x0000002100217308 */ /* 0x000e620000000800 */
[----:B------:R-:W-:-:S02]  /*32f0*/  IMAD.SHL.U32 R79, R79, 0x800000, RZ ;  /* 0x008000004f4f7824 */ /* 0x000fc400078e00ff */
[----:B------:R-:W-:Y:S01]  /*3300*/  FFMA R62, R61, R62, 1 ;  /* 0x3f8000003d3e7423 */ /* 0x000fe2000000003e */
[----:B------:R-:W-:Y:S01]  /*3310*/  IMAD.SHL.U32 R80, R80, 0x800000, RZ ;  /* 0x0080000050507824 */ /* 0x000fe200078e00ff */
[----:B------:R-:W-:Y:S01]  /*3320*/  BSSY B1, `(.L_x_52) ;  /* 0x000001d000017945 */ /* 0x000fe20003800000 */
[----:B------:R-:W-:Y:S01]  /*3330*/  FFMA R73, R73, R68, 1 ;  /* 0x3f80000049497423 */ /* 0x000fe20000000044 */
[----:B------:R-:W-:Y:S01]  /*3340*/  FFMA R39, R63, R64, 1 ;  /* 0x3f8000003f277423 */ /* 0x000fe20000000040 */
[----:B------:R-:W2:Y:S08]  /*3350*/  MUFU.EX2 R31, R34 ;  /* 0x00000022001f7308 */ /* 0x000eb00000000800 */
[----:B------:R-:W-:Y:S01]  /*3360*/  MUFU.EX2 R35, R35 ;  /* 0x0000002300237308 */ /* 0x000fe20000000800 */
[----:B-1----:R-:W-:-:S07]  /*3370*/  FFMA R61, R70, R33, 1 ;  /* 0x3f800000463d7423 */ /* 0x002fce0000000021 */
[----:B------:R-:W1:Y:S01]  /*3380*/  MUFU.EX2 R34, R77 ;  /* 0x0000004d00227308 */ /* 0x000e620000000800 */
[----:B--2---:R-:W-:-:S07]  /*3390*/  FFMA R72, R72, R31, 1 ;  /* 0x3f80000048487423 */ /* 0x004fce000000001f */
[----:B------:R-:W2:Y:S08]  /*33a0*/  MUFU.EX2 R32, R32 ;  /* 0x0000002000207308 */ /* 0x000eb00000000800 */
[----:B------:R3:W4:Y:S01]  /*33b0*/  MUFU.EX2 R3, R78 ;  /* 0x0000004e00037308 */ /* 0x0007220000000800 */
[----:B-1----:R-:W-:-:S07]  /*33c0*/  FFMA R70, R75, R34, 1 ;  /* 0x3f8000004b467423 */ /* 0x002fce0000000022 */
[----:B------:R-:W1:Y:S01]  /*33d0*/  MUFU.EX2 R0, R81 ;  /* 0x0000005100007308 */ /* 0x000e620000000800 */
[----:B---3--:R-:W-:Y:S01]  /*33e0*/  FFMA R78, R71, R30, 1 ;  /* 0x3f800000474e7423 */ /* 0x008fe2000000001e */
[----:B------:R-:W-:Y:S01]  /*33f0*/  FFMA R71, R74, R35, 1 ;  /* 0x3f8000004a477423 */ /* 0x000fe20000000023 */
[----:B--2---:R-:W-:-:S05]  /*3400*/  FFMA R68, R27, R32, 1 ;  /* 0x3f8000001b447423 */ /* 0x004fca0000000020 */
[----:B------:R-:W2:Y:S01]  /*3410*/  MUFU.EX2 R29, R36 ;  /* 0x00000024001d7308 */ /* 0x000ea20000000800 */
[----:B----4-:R-:W-:Y:S01]  /*3420*/  FFMA R75, R76, R3, 1 ;  /* 0x3f8000004c4b7423 */ /* 0x010fe20000000003 */
[----:B-1----:R-:W-:Y:S01]  /*3430*/  FFMA R74, R79, R0, 1 ;  /* 0x3f8000004f4a7423 */ /* 0x002fe20000000000 */
[----:B--2---:R-:W-:Y:S01]  /*3440*/  FFMA R77, R80, R29, 1 ;  /* 0x3f800000504d7423 */ /* 0x004fe2000000001d */
[----:B------:R-:W-:Y:S06]  /*3450*/  @P2 BRA `(.L_x_53) ;  /* 0x0000000000142947 */ /* 0x000fec0003800000 */
[----:B------:R-:W-:Y:S02]  /*3460*/  MOV R3, R37 ;  /* 0x0000002500037202 */ /* 0x000fe40000000f00 */
[----:B------:R-:W-:-:S07]  /*3470*/  MOV R66, 0x3490 ;  /* 0x0000349000427802 */ /* 0x000fce0000000f00 */
[----:B------:R-:W-:Y:S05]  /*3480*/  CALL.REL.NOINC `($__internal_0_$__cuda_sm20_rcp_rn_f32_slowpath) ;  /* 0x0000006800c87944 */ /* 0x000fea0003c00000 */
[----:B------:R-:W-:Y:S01]  /*3490*/  IMAD.MOV.U32 R32, RZ, RZ, R0 ;  /* 0x000000ffff207224 */ /* 0x000fe200078e0000 */
[----:B------:R-:W-:Y:S06]  /*34a0*/  BRA `(.L_x_54) ;  /* 0x0000000000107947 */ /* 0x000fec0003800000 */
.L_x_53:
[----:B------:R-:W1:Y:S02]  /*34b0*/  MUFU.RCP R32, R37 ;  /* 0x0000002500207308 */ /* 0x000e640000001000 */
[----:B-1----:R-:W-:-:S04]  /*34c0*/  FFMA R0, R37, R32, -1 ;  /* 0xbf80000025007423 */ /* 0x002fc80000000020 */
[----:B------:R-:W-:-:S04]  /*34d0*/  FADD.FTZ R3, -R0, -RZ ;  /* 0x800000ff00037221 */ /* 0x000fc80000010100 */
[----:B------:R-:W-:-:S07]  /*34e0*/  FFMA R32, R32, R3, R32 ;  /* 0x0000000320207223 */ /* 0x000fce0000000020 */
.L_x_54:
[----:B------:R-:W-:Y:S05]  /*34f0*/  BSYNC B1 ;  /* 0x0000000000017941 */ /* 0x000fea0003800000 */
.L_x_52:
[----:B------:R-:W-:Y:S01]  /*3500*/  VIADD R0, R60, 0x1800000 ;  /* 0x018000003c007836 */ /* 0x000fe20000000000 */
[----:B------:R-:W-:Y:S04]  /*3510*/  BSSY B1, `(.L_x_55) ;  /* 0x000000d000017945 */ /* 0x000fe80003800000 */
[----:B------:R-:W-:-:S04]  /*3520*/  LOP3.LUT R0, R0, 0x7f800000, RZ, 0xc0, !PT ;  /* 0x7f80000000007812 */ /* 0x000fc800078ec0ff */
[----:B------:R-:W-:-:S13]  /*3530*/  ISETP.GT.U32.AND P2, PT, R0, 0x1ffffff, PT ;  /* 0x01ffffff0000780c */ /* 0x000fda0003f44070 */
[----:B------:R-:W-:Y:S05]  /*3540*/  @P2 BRA `(.L_x_56) ;  /* 0x0000000000142947 */ /* 0x000fea0003800000 */
[----:B------:R-:W-:Y:S02]  /*3550*/  MOV R3, R60 ;  /* 0x0000003c00037202 */ /* 0x000fe40000000f00 */
[----:B------:R-:W-:-:S07]  /*3560*/  MOV R66, 0x3580 ;  /* 0x0000358000427802 */ /* 0x000fce0000000f00 */
[----:B------:R-:W-:Y:S05]  /*3570*/  CALL.REL.NOINC `($__internal_0_$__cuda_sm20_rcp_rn_f32_slowpath) ;  /* 0x00000068008c7944 */ /* 0x000fea0003c00000 */
[----:B------:R-:W-:Y:S01]  /*3580*/  IMAD.MOV.U32 R27, RZ, RZ, R0 ;  /* 0x000000ffff1b7224 */ /* 0x000fe200078e0000 */
[----:B------:R-:W-:Y:S06]  /*3590*/  BRA `(.L_x_57) ;  /* 0x0000000000107947 */ /* 0x000fec0003800000 */
.L_x_56:
[----:B------:R-:W1:Y:S02]  /*35a0*/  MUFU.RCP R27, R60 ;  /* 0x0000003c001b7308 */ /* 0x000e640000001000 */
[----:B-1----:R-:W-:-:S04]  /*35b0*/  FFMA R0, R60, R27, -1 ;  /* 0xbf8000003c007423 */ /* 0x002fc8000000001b */
[----:B------:R-:W-:-:S04]  /*35c0*/  FADD.FTZ R0, -R0, -RZ ;  /* 0x800000ff00007221 */ /* 0x000fc80000010100 */
[----:B------:R-:W-:-:S07]  /*35d0*/  FFMA R27, R27, R0, R27 ;  /* 0x000000001b1b7223 */ /* 0x000fce000000001b */
.L_x_57:
[----:B------:R-:W-:Y:S05]  /*35e0*/  BSYNC B1 ;  /* 0x0000000000017941 */ /* 0x000fea0003800000 */
.L_x_55:
        /* <DEDUP_REMOVED lines=10> */
.L_x_59:
[----:B------:R-:W1:Y:S02]  /*3690*/  MUFU.RCP R33, R62 ;  /* 0x0000003e00217308 */ /* 0x000e640000001000 */
[----:B-1----:R-:W-:-:S04]  /*36a0*/  FFMA R0, R62, R33, -1 ;  /* 0xbf8000003e007423 */ /* 0x002fc80000000021 */
[----:B------:R-:W-:-:S04]  /*36b0*/  FADD.FTZ R0, -R0, -RZ ;  /* 0x800000ff00007221 */ /* 0x000fc80000010100 */
[----:B------:R-:W-:-:S07]  /*36c0*/  FFMA R33, R33, R0, R33 ;  /* 0x0000000021217223 */ /* 0x000fce0000000021 */
.L_x_60:
[----:B------:R-:W-:Y:S05]  /*36d0*/  BSYNC B1 ;  /* 0x0000000000017941 */ /* 0x000fea0003800000 */
.L_x_58:
        /* <DEDUP_REMOVED lines=10> */
.L_x_62:
[----:B------:R-:W1:Y:S02]  /*3780*/  MUFU.RCP R28, R39 ;  /* 0x00000027001c7308 */ /* 0x000e640000001000 */
[----:B-1----:R-:W-:-:S04]  /*3790*/  FFMA R0, R39, R28, -1 ;  /* 0xbf80000027007423 */ /* 0x002fc8000000001c */
[----:B------:R-:W-:-:S04]  /*37a0*/  FADD.FTZ R3, -R0, -RZ ;  /* 0x800000ff00037221 */ /* 0x000fc80000010100 */
[----:B------:R-:W-:-:S07]  /*37b0*/  FFMA R28, R28, R3, R28 ;  /* 0x000000031c1c7223 */ /* 0x000fce000000001c */
.L_x_63:
[----:B------:R-:W-:Y:S05]  /*37c0*/  BSYNC B1 ;  /* 0x0000000000017941 */ /* 0x000fea0003800000 */
.L_x_61:
        /* <DEDUP_REMOVED lines=10> */
.L_x_65:
[----:B------:R-:W1:Y:S02]  /*3870*/  MUFU.RCP R34, R59 ;  /* 0x0000003b00227308 */ /* 0x000e640000001000 */
[----:B-1----:R-:W-:-:S04]  /*3880*/  FFMA R0, R59, R34, -1 ;  /* 0xbf8000003b007423 */ /* 0x002fc80000000022 */
[----:B------:R-:W-:-:S04]  /*3890*/  FADD.FTZ R3, -R0, -RZ ;  /* 0x800000ff00037221 */ /* 0x000fc80000010100 */
[----:B------:R-:W-:-:S07]  /*38a0*/  FFMA R34, R34, R3, R34 ;  /* 0x0000000322227223 */ /* 0x000fce0000000022 */
.L_x_66:
[----:B------:R-:W-:Y:S05]  /*38b0*/  BSYNC B1 ;  /* 0x0000000000017941 */ /* 0x000fea0003800000 */
.L_x_64:
        /* <DEDUP_REMOVED lines=10> */
.L_x_68:
[----:B------:R-:W1:Y:S02]  /*3960*/  MUFU.RCP R29, R38 ;  /* 0x00000026001d7308 */ /* 0x000e640000001000 */
[----:B-1----:R-:W-:-:S04]  /*3970*/  FFMA R0, R38, R29, -1 ;  /* 0xbf80000026007423 */ /* 0x002fc8000000001d */
[----:B------:R-:W-:-:S04]  /*3980*/  FADD.FTZ R0, -R0, -RZ ;  /* 0x800000ff00007221 */ /* 0x000fc80000010100 */
[----:B------:R-:W-:-:S07]  /*3990*/  FFMA R29, R29, R0, R29 ;  /* 0x000000001d1d7223 */ /* 0x000fce000000001d */
.L_x_69:
[----:B------:R-:W-:Y:S05]  /*39a0*/  BSYNC B1 ;  /* 0x0000000000017941 */ /* 0x000fea0003800000 */
.L_x_67:
        /* <DEDUP_REMOVED lines=10> */
.L_x_71:
[----:B------:R-:W1:Y:S02]  /*3a50*/  MUFU.RCP R35, R78 ;  /* 0x0000004e00237308 */ /* 0x000e640000001000 */
[----:B-1----:R-:W-:-:S04]  /*3a60*/  FFMA R0, R78, R35, -1 ;  /* 0xbf8000004e007423 */ /* 0x002fc80000000023 */
[----:B------:R-:W-:-:S04]  /*3a70*/  FADD.FTZ R0, -R0, -RZ ;  /* 0x800000ff00007221 */ /* 0x000fc80000010100 */
[----:B------:R-:W-:-:S07]  /*3a80*/  FFMA R35, R35, R0, R35 ;  /* 0x0000000023237223 */ /* 0x000fce0000000023 */
.L_x_72:
[----:B------:R-:W-:Y:S05]  /*3a90*/  BSYNC B1 ;  /* 0x0000000000017941 */ /* 0x000fea0003800000 */
.L_x_70:
        /* <DEDUP_REMOVED lines=10> */
.L_x_74:
[----:B------:R-:W1:Y:S02]  /*3b40*/  MUFU.RCP R36, R73 ;  /* 0x0000004900247308 */ /* 0x000e640000001000 */
[----:B-1----:R-:W-:-:S04]  /*3b50*/  FFMA R0, R73, R36, -1 ;  /* 0xbf80000049007423 */ /* 0x002fc80000000024 */
[----:B------:R-:W-:-:S04]  /*3b60*/  FADD.FTZ R3, -R0, -RZ ;  /* 0x800000ff00037221 */ /* 0x000fc80000010100 */
[----:B------:R-:W-:-:S07]  /*3b70*/  FFMA R36, R36, R3, R36 ;  /* 0x0000000324247223 */ /* 0x000fce0000000024 */
.L_x_75:
[----:B------:R-:W-:Y:S05]  /*3b80*/  BSYNC B1 ;  /* 0x0000000000017941 */ /* 0x000fea0003800000 */
.L_x_73:
        /* <DEDUP_REMOVED lines=10> */
.L_x_77:
[----:B------:R-:W1:Y:S02]  /*3c30*/  MUFU.RCP R37, R68 ;  /* 0x0000004400257308 */ /* 0x000e640000001000 */
[----:B-1----:R-:W-:-:S04]  /*3c40*/  FFMA R0, R68, R37, -1 ;  /* 0xbf80000044007423 */ /* 0x002fc80000000025 */
[----:B------:R-:W-:-:S04]  /*3c50*/  FADD.FTZ R0, -R0, -RZ ;  /* 0x800000ff00007221 */ /* 0x000fc80000010100 */
[----:B------:R-:W-:-:S07]  /*3c60*/  FFMA R37, R37, R0, R37 ;  /* 0x0000000025257223 */ /* 0x000fce0000000025 */
.L_x_78:
[----:B------:R-:W-:Y:S05]  /*3c70*/  BSYNC B1 ;  /* 0x0000000000017941 */ /* 0x000fea0003800000 */
.L_x_76:
        /* <DEDUP_REMOVED lines=10> */
.L_x_80:
[----:B------:R-:W1:Y:S02]  /*3d20*/  MUFU.RCP R38, R61 ;  /* 0x0000003d00267308 */ /* 0x000e640000001000 */
[----:B-1----:R-:W-:-:S04]  /*3d30*/  FFMA R0, R61, R38, -1 ;  /* 0xbf8000003d007423 */ /* 0x002fc80000000026 */
[----:B------:R-:W-:-:S04]  /*3d40*/  FADD.FTZ R3, -R0, -RZ ;  /* 0x800000ff00037221 */ /* 0x000fc80000010100 */
[----:B------:R-:W-:-:S07]  /*3d50*/  FFMA R38, R38, R3, R38 ;  /* 0x0000000326267223 */ /* 0x000fce0000000026 */
.L_x_81:
[----:B------:R-:W-:Y:S05]  /*3d60*/  BSYNC B1 ;  /* 0x0000000000017941 */ /* 0x000fea0003800000 */
.L_x_79:
        /* <DEDUP_REMOVED lines=10> */
.L_x_83:
[----:B------:R-:W1:Y:S02]  /*3e10*/  MUFU.RCP R39, R72 ;  /* 0x0000004800277308 */ /* 0x000e640000001000 */
[----:B-1----:R-:W-:-:S04]  /*3e20*/  FFMA R0, R72, R39, -1 ;  /* 0xbf80000048007423 */ /* 0x002fc80000000027 */
[----:B------:R-:W-:-:S04]  /*3e30*/  FADD.FTZ R0, -R0, -RZ ;  /* 0x800000ff00007221 */ /* 0x000fc80000010100 */
[----:B------:R-:W-:-:S07]  /*3e40*/  FFMA R39, R39, R0, R39 ;  /* 0x0000000027277223 */ /* 0x000fce0000000027 */
.L_x_84:
[----:B------:R-:W-:Y:S05]  /*3e50*/  BSYNC B1 ;  /* 0x0000000000017941 */ /* 0x000fea0003800000 */
.L_x_82:
        /* <DEDUP_REMOVED lines=10> */
.L_x_86:
[----:B------:R-:W1:Y:S02]  /*3f00*/  MUFU.RCP R60, R71 ;  /* 0x00000047003c7308 */ /* 0x000e640000001000 */
[----:B-1----:R-:W-:-:S04]  /*3f10*/  FFMA R0, R71, R60, -1 ;  /* 0xbf80000047007423 */ /* 0x002fc8000000003c */
[----:B------:R-:W-:-:S04]  /*3f20*/  FADD.FTZ R3, -R0, -RZ ;  /* 0x800000ff00037221 */ /* 0x000fc80000010100 */
[----:B------:R-:W-:-:S07]  /*3f30*/  FFMA R60, R60, R3, R60 ;  /* 0x000000033c3c7223 */ /* 0x000fce000000003c */
.L_x_87:
[----:B------:R-:W-:Y:S05]  /*3f40*/  BSYNC B1 ;  /* 0x0000000000017941 */ /* 0x000fea0003800000 */
.L_x_85:
        /* <DEDUP_REMOVED lines=10> */
.L_x_89:
[----:B------:R-:W1:Y:S02]  /*3ff0*/  MUFU.RCP R59, R70 ;  /* 0x00000046003b7308 */ /* 0x000e640000001000 */
[----:B-1----:R-:W-:-:S04]  /*4000*/  FFMA R0, R70, R59, -1 ;  /* 0xbf80000046007423 */ /* 0x002fc8000000003b */
[----:B------:R-:W-:-:S04]  /*4010*/  FADD.FTZ R0, -R0, -RZ ;  /* 0x800000ff00007221 */ /* 0x000fc80000010100 */
[----:B------:R-:W-:-:S07]  /*4020*/  FFMA R59, R59, R0, R59 ;  /* 0x000000003b3b7223 */ /* 0x000fce000000003b */
.L_x_90:
[----:B------:R-:W-:Y:S05]  /*4030*/  BSYNC B1 ;  /* 0x0000000000017941 */ /* 0x000fea0003800000 */
.L_x_88:
        /* <DEDUP_REMOVED lines=10> */
.L_x_92:
[----:B------:R-:W1:Y:S02]  /*40e0*/  MUFU.RCP R62, R75 ;  /* 0x0000004b003e7308 */ /* 0x000e640000001000 */
[----:B-1----:R-:W-:-:S04]  /*40f0*/  FFMA R0, R75, R62, -1 ;  /* 0xbf8000004b007423 */ /* 0x002fc8000000003e */
[----:B------:R-:W-:-:S04]  /*4100*/  FADD.FTZ R3, -R0, -RZ ;  /* 0x800000ff00037221 */ /* 0x000fc80000010100 */
[----:B------:R-:W-:-:S07]  /*4110*/  FFMA R62, R62, R3, R62 ;  /* 0x000000033e3e7223 */ /* 0x000fce000000003e */
.L_x_93:
[----:B------:R-:W-:Y:S05]  /*4120*/  BSYNC B1 ;  /* 0x0000000000017941 */ /* 0x000fea0003800000 */
.L_x_91:
        /* <DEDUP_REMOVED lines=10> */
.L_x_95:
[----:B------:R-:W1:Y:S02]  /*41d0*/  MUFU.RCP R61, R74 ;  /* 0x0000004a003d7308 */ /* 0x000e640000001000 */
[----:B-1----:R-:W-:-:S04]  /*41e0*/  FFMA R0, R74, R61, -1 ;  /* 0xbf8000004a007423 */ /* 0x002fc8000000003d */
[----:B------:R-:W-:-:S04]  /*41f0*/  FADD.FTZ R0, -R0, -RZ ;  /* 0x800000ff00007221 */ /* 0x000fc80000010100 */
[----:B------:R-:W-:-:S07]  /*4200*/  FFMA R61, R61, R0, R61 ;  /* 0x000000003d3d7223 */ /* 0x000fce000000003d */
.L_x_96:
[----:B------:R-:W-:Y:S05]  /*4210*/  BSYNC B1 ;  /* 0x0000000000017941 */ /* 0x000fea0003800000 */
.L_x_94:
        /* <DEDUP_REMOVED lines=8> */
[----:B------:R-:W-:Y:S05]  /*42a0*/  BRA `(.L_x_99) ;  /* 0x0000000000107947 */ /* 0x000fea0003800000 */
.L_x_98:
[----:B------:R-:W1:Y:S02]  /*42b0*/  MUFU.RCP R0, R77 ;  /* 0x0000004d00007308 */ /* 0x000e640000001000 */
[----:B-1----:R-:W-:-:S04]  /*42c0*/  FFMA R3, R77, R0, -1 ;  /* 0xbf8000004d037423 */ /* 0x002fc80000000000 */
[----:B------:R-:W-:-:S04]  /*42d0*/  FADD.FTZ R3, -R3, -RZ ;  /* 0x800000ff03037221 */ /* 0x000fc80000010100 */
[----:B------:R-:W-:-:S07]  /*42e0*/  FFMA R0, R0, R3, R0 ;  /* 0x0000000300007223 */ /* 0x000fce0000000000 */
.L_x_99:
[----:B------:R-:W-:Y:S05]  /*42f0*/  BSYNC B1 ;  /* 0x0000000000017941 */ /* 0x000fea0003800000 */
.L_x_97:
[C---:B------:R-:W-:Y:S01]  /*4300*/  IMAD.SHL.U32 R3, R18.reuse, 0x10, RZ ;  /* 0x0000001012037824 */ /* 0x040fe200078e00ff */
[----:B------:R-:W-:Y:S01]  /*4310*/  SHF.R.U32.HI R64, RZ, 0x1, R18 ;  /* 0x00000001ff407819 */ /* 0x000fe20000011612 */
[C---:B------:R-:W-:Y:S01]  /*4320*/  IMAD.SHL.U32 R30, R18.reuse, 0x20, RZ ;  /* 0x00000020121e7824 */ /* 0x040fe200078e00ff */
[----:B------:R-:W-:Y:S01]  /*4330*/  SHF.L.U32 R66, R18, 0x2, RZ ;  /* 0x0000000212427819 */ /* 0x000fe200000006ff */
[----:B------:R-:W-:Y:S05]  /*4340*/  WARPSYNC.ALL ;  /* 0x0000000000007948 */ /* 0x000fea0003800000 */
[----:B------:R-:W-:Y:S01]  /*4350*/  LOP3.LUT R3, R3, 0xe00, RZ, 0xc0, !PT ;  /* 0x00000e0003037812 */ /* 0x000fe200078ec0ff */
[----:B------:R-:W-:Y:S01]  /*4360*/  BSSY B0, `(.L_x_100) ;  /* 0x0000026000007945 */ /* 0x000fe20003800000 */
[----:B------:R-:W-:-:S02]  /*4370*/  LOP3.LUT R31, R30, 0xc0, RZ, 0xc0, !PT ;  /* 0x000000c01e1f7812 */ /* 0x000fc400078ec0ff */
[----:B------:R-:W-:Y:S02]  /*4380*/  LOP3.LUT R3, R3, 0x20, R30, 0xf8, !PT ;  /* 0x0000002003037812 */ /* 0x000fe400078ef81e */
[----:B------:R-:W-:Y:S02]  /*4390*/  LOP3.LUT R31, R31, 0x8, R64, 0xf8, !PT ;  /* 0x000000081f1f7812 */ /* 0x000fe400078ef840 */
[----:B------:R-:W-:Y:S02]  /*43a0*/  LOP3.LUT R3, R3, 0x100, R30, 0xf8, !PT ;  /* 0x0000010003037812 */ /* 0x000fe400078ef81e */
[----:B------:R-:W-:Y:S02]  /*43b0*/  LOP3.LUT R66, R31, 0x18, R66, 0x78, !PT ;  /* 0x000000181f427812 */ /* 0x000fe400078e7842 */
[----:B------:R-:W-:Y:S02]  /*43c0*/  F2FP.BF16.F32.PACK_AB R33, R28, R33 ;  /* 0x000000211c21723e */ /* 0x000fe400000010ff */
[----:B------:R-:W-:Y:S01]  /*43d0*/  LOP3.LUT R28, R3, R66, RZ, 0xfc, !PT ;  /* 0x00000042031c7212 */ /* 0x000fe200078efcff */
[----:B------:R-:W-:Y:S01]  /*43e0*/  IMAD.U32 R3, RZ, RZ, UR48 ;  /* 0x00000030ff037e24 */ /* 0x000fe2000f8e00ff */
[----:B------:R-:W-:Y:S01]  /*43f0*/  F2FP.BF16.F32.PACK_AB R32, R27, R32 ;  /* 0x000000201b20723e */ /* 0x000fe200000010ff */
[----:B------:R-:W-:Y:S01]  /*4400*/  IMAD.MOV.U32 R27, RZ, RZ, 0x20 ;  /* 0x00000020ff1b7424 */ /* 0x000fe200078e00ff */
[----:B------:R-:W-:-:S02]  /*4410*/  LOP3.LUT P2, RZ, R18, 0x4, RZ, 0xc0, !PT ;  /* 0x0000000412ff7812 */ /* 0x000fc4000784c0ff */
[----:B------:R-:W-:Y:S02]  /*4420*/  LEA R3, R3, R28, 0xc ;  /* 0x0000001c03037211 */ /* 0x000fe400078e60ff */
[----:B------:R-:W-:Y:S02]  /*4430*/  F2FP.BF16.F32.PACK_AB R35, R36, R35 ;  /* 0x000000232423723e */ /* 0x000fe400000010ff */
[----:B------:R-:W-:Y:S02]  /*4440*/  SEL R27, R27, 0xffffffe0, !P2 ;  /* 0xffffffe01b1b7807 */ /* 0x000fe40005000000 */
[----:B------:R-:W-:Y:S02]  /*4450*/  LEA R30, R3, UR52, 0x1 ;  /* 0x00000034031e7c11 */ /* 0x000fe4000f8e08ff */
[----:B------:R-:W-:Y:S02]  /*4460*/  F2FP.BF16.F32.PACK_AB R36, R38, R37 ;  /* 0x000000252624723e */ /* 0x000fe400000010ff */
[----:B------:R-:W-:-:S02]  /*4470*/  F2FP.BF16.F32.PACK_AB R37, R60, R39 ;  /* 0x000000273c25723e */ /* 0x000fc400000010ff */
[----:B------:R-:W-:Y:S02]  /*4480*/  F2FP.BF16.F32.PACK_AB R34, R29, R34 ;  /* 0x000000221d22723e */ /* 0x000fe400000010ff */
[----:B------:R-:W-:Y:S02]  /*4490*/  F2FP.BF16.F32.PACK_AB R39, R0, R61 ;  /* 0x0000003d0027723e */ /* 0x000fe400000010ff */
[----:B------:R-:W-:Y:S01]  /*44a0*/  F2FP.BF16.F32.PACK_AB R38, R62, R59 ;  /* 0x0000003b3e26723e */ /* 0x000fe200000010ff */
[----:B------:R1:W-:Y:S01]  /*44b0*/  STSM.16.M88.4 [R30+0x200], R32 ;  /* 0x000200201e007844 */ /* 0x0003e20000000200 */
[----:B------:R-:W-:-:S05]  /*44c0*/  IADD3 R0, R27, 0x200, R30 ;  /* 0x000002001b007810 */ /* 0x000fca0007ffe01e */
[----:B------:R1:W-:Y:S01]  /*44d0*/  STSM.16.M88.4 [R0], R36 ;  /* 0x0000002400007844 */ /* 0x0003e20000000200 */
[----:B------:R-:W-:Y:S01]  /*44e0*/  @!PT LDS RZ, [RZ] ;  /* 0x00000000fffff984 */ /* 0x000fe20000000800 */
[----:B------:R-:W-:Y:S01]  /*44f0*/  @!PT LDS RZ, [RZ] ;  /* 0x00000000fffff984 */ /* 0x000fe20000000800 */
[----:B------:R-:W-:Y:S01]  /*4500*/  @!PT LDS RZ, [RZ] ;  /* 0x00000000fffff984 */ /* 0x000fe20000000800 */
[----:B------:R-:W-:Y:S01]  /*4510*/  @!PT LDS RZ, [RZ] ;  /* 0x00000000fffff984 */ /* 0x000fe20000000800 */
[----:B------:R2:W-:Y:S06]  /*4520*/  MEMBAR.ALL.CTA ;  /* 0x0000000000007992 */ /* 0x0005ec0000008000 */
[----:B--2---:R-:W2:Y:S02]  /*4530*/  FENCE.VIEW.ASYNC.S ;  /* 0x00000000000073c6 */ /* 0x004ea40000000000 */
[----:B--2---:R-:W-:Y:S06]  /*4540*/  BAR.SYNC.DEFER_BLOCKING 0x1, 0x100 ;  /* 0x0044000000007b1d */ /* 0x004fec0000010000 */
[----:B------:R-:W-:Y:S05]  /*4550*/  @P5 BRA `(.L_x_101) ;  /* 0x0000000000185947 */ /* 0x000fea0003800000 */
[----:B------:R-:W-:Y:S02]  /*4560*/  ULEA UR44, UR48, UR52, 0xd ;  /* 0x00000034302c7291 */ /* 0x000fe4000f8e683f */
[----:B------:R-:W-:Y:S02]  /*4570*/  UIADD3 UR4, UP0, UR56, 0x4f0, URZ ;  /* 0x000004f038047890 */ /* 0x000fe4000ff1e03f */
[----:B------:R-:W-:Y:S02]  /*4580*/  UIADD3 UR44, UR44, 0x200, URZ ;  /* 0x000002002c2c7890 */ /* 0x000fe4000fffe03f */
[----:B------:R-:W-:-:S09]  /*4590*/  UIADD3.X UR5, URZ, UR57, URZ, UP0, !UPT ;  /* 0x000000393f057290 */ /* 0x000fd200087fe43f */
[----:B------:R2:W-:Y:S02]  /*45a0*/  UTMASTG.3D [UR44], [UR4] ;  /* 0x0000002c040073b5 */ /* 0x0005e40008010000 */
[----:B--2---:R0:W-:Y:S02]  /*45b0*/  UTMACMDFLUSH ;  /* 0x00000000000079b7 */ /* 0x0041e40000000000 */
.L_x_101:
[----:B------:R-:W-:Y:S05]  /*45c0*/  BSYNC B0 ;  /* 0x0000000000007941 */ /* 0x000fea0003800000 */
.L_x_100:
[----:B------:R-:W-:Y:S01]  /*45d0*/  UIADD3 UR4, UR48, 0x1, URZ ;  /* 0x0000000130047890 */ /* 0x000fe2000fffe03f */
[----:B------:R-:W-:Y:S01]  /*45e0*/  BSSY B0, `(.L_x_102) ;  /* 0x0000008000007945 */ /* 0x000fe20003800000 */
[----:B------:R-:W-:Y:S02]  /*45f0*/  UIADD3 UR8, UR50, UR43, URZ ;  /* 0x0000002b32087290 */ /* 0x000fe4000fffe03f */
[----:B------:R-:W-:-:S04]  /*4600*/  UISETP.NE.AND UP0, UPT, UR4, 0x3, UPT ;  /* 0x000000030400788c */ /* 0x000fc8000bf05270 */
[----:B------:R-:W-:Y:S02]  /*4610*/  USEL UR9, URZ, 0x1, UP0 ;  /* 0x000000013f097887 */ /* 0x000fe40008000000 */
[----:B------:R-:W-:Y:S02]  /*4620*/  USEL UR10, UR4, URZ, UP0 ;  /* 0x0000003f040a7287 */ /* 0x000fe40008000000 */
[----:B------:R-:W-:Y:S01]  /*4630*/  ULOP3.LUT UR9, UR49, UR9, URZ, 0x3c, !UPT ;  /* 0x0000000931097292 */ /* 0x000fe2000f8e3c3f */
[----:B------:R-:W-:Y:S11]  /*4640*/  @P5 BRA `(.L_x_103) ;  /* 0x0000000000045947 */ /* 0x000ff60003800000 */
[----:B------:R-:W-:-:S04]  /*4650*/  DEPBAR.LE SB0, 0x1 ;  /* 0x000080400000791a */ /* 0x000fc80000000000 */
.L_x_103:
[----:B------:R-:W-:Y:S05]  /*4660*/  BSYNC B0 ;  /* 0x0000000000007941 */ /* 0x000fea0003800000 */
.L_x_102:
[----:B------:R-:W-:Y:S01]  /*4670*/  BAR.SYNC.DEFER_BLOCKING 0x1, 0x100 ;  /* 0x0044000000007b1d */ /* 0x000fe20000010000 */
[----:B------:R-:W-:-:S13]  /*4680*/  ISETP.NE.AND P2, PT, RZ, UR39, PT ;  /* 0x00000027ff007c0c */ /* 0x000fda000bf45270 */
[----:B------:R-:W-:Y:S05]  /*4690*/  @!P2 BRA `(.L_x_104) ;  /* 0x000000000034a947 */ /* 0x000fea0003800000 */
[----:B------:R-:W-:Y:S04]  /*46a0*/  BSSY B0, `(.L_x_105) ;  /* 0x0000009000007945 */ /* 0x000fe80003800000 */
[----:B------:R-:W-:Y:S05]  /*46b0*/  @P0 BRA `(.L_x_106) ;  /* 0x00000000001c0947 */ /* 0x000fea0003800000 */
[----:B------:R-:W-:-:S13]  /*46c0*/  ISETP.NE.AND P2, PT, R69, 0x3, PT ;  /* 0x000000034500780c */ /* 0x000fda0003f45270 */
[----:B------:R-:W-:Y:S05]  /*46d0*/  @!P2 BRA `(.L_x_107) ;  /* 0x000000000004a947 */ /* 0x000fea0003800000 */
[----:B------:R-:W-:Y:S01]  /*46e0*/  BPT.TRAP 0x1 ;  /* 0x000000040000795c */ /* 0x000fe20000300000 */
.L_x_107:
[----:B------:R-:W-:-:S04]  /*46f0*/  ULEA UR4, UR38, UR52, 0x3 ;  /* 0x0000003426047291 */ /* 0x000fc8000f8e183f */
[----:B------:R-:W-:-:S04]  /*4700*/  UIADD3 UR4, UR4, 0x98, URZ ;  /* 0x0000009804047890 */ /* 0x000fc8000fffe03f */
[----:B------:R-:W-:-:S09]  /*4710*/  UPRMT UR4, UR51, 0x654, UR4 ;  /* 0x0000065433047896 */ /* 0x000fd20008000004 */
[----:B------:R-:W-:Y:S03]  /*4720*/  SYNCS.ARRIVE.TRANS64.RED.A1T0 RZ, [UR4], RZ ;  /* 0x000000ffffff79a7 */ /* 0x000fe60008100404 */
.L_x_106:
[----:B------:R-:W-:Y:S05]  /*4730*/  BSYNC B0 ;  /* 0x0000000000007941 */ /* 0x000fea0003800000 */
.L_x_105:
[----:B------:R-:W-:-:S04]  /*4740*/  UIADD3 UR38, UR38, 0x1, URZ ;  /* 0x0000000126267890 */ /* 0x000fc8000fffe03f */
[----:B------:R-:W-:-:S04]  /*4750*/  UISETP.NE.AND UP0, UPT, UR38, 0x3, UPT ;  /* 0x000000032600788c */ /* 0x000fc8000bf05270 */
[----:B------:R-:W-:-:S12]  /*4760*/  USEL UR38, UR38, URZ, UP0 ;  /* 0x0000003f26267287 */ /* 0x000fd80008000000 */
.L_x_104:
[----:B------:R-:W-:Y:S01]  /*4770*/  USHF.R.U32.HI UR4, URZ, 0x3, UR8 ;  /* 0x000000033f047899 */ /* 0x000fe20008011608 */
[----:B------:R-:W-:Y:S01]  /*4780*/  BSSY B0, `(.L_x_108) ;  /* 0x000003a000007945 */ /* 0x000fe20003800000 */
[----:B------:R-:W-:Y:S02]  /*4790*/  UISETP.GT.U32.AND UP0, UPT, UR8, 0x7, UPT ;  /* 0x000000070800788c */ /* 0x000fe4000bf04070 */
[----:B------:R-:W-:Y:S02]  /*47a0*/  ULOP3.LUT UR4, UR4, 0x1, URZ, 0xc0, !UPT ;  /* 0x0000000104047892 */ /* 0x000fe4000f8ec03f */
[----:B------:R-:W-:Y:S02]  /*47b0*/  UISETP.LT.U32.AND UP1, UPT, UR50, 0x8, UP0 ;  /* 0x000000083200788c */ /* 0x000fe40008721070 */
[----:B------:R-:W-:Y:S02]  /*47c0*/  UISETP.NE.U32.AND UP2, UPT, UR4, 0x1, UPT ;  /* 0x000000010400788c */ /* 0x000fe4000bf45070 */
[----:B------:R-:W-:-:S02]  /*47d0*/  USEL UR5, URZ, 0x1, !UP1 ;  /* 0x000000013f057887 */ /* 0x000fc4000c800000 */
[----:B------:R-:W-:-:S04]  /*47e0*/  UISETP.GT.U32.AND UP0, UPT, UR50, 0x7, !UP2 ;  /* 0x000000073200788c */ /* 0x000fc8000d704070 */
[----:B------:R-:W-:-:S04]  /*47f0*/  USEL UR4, URZ, 0x1, !UP0 ;  /* 0x000000013f047887 */ /* 0x000fc8000c000000 */
[----:B------:R-:W-:Y:S01]  /*4800*/  ULOP3.LUT UR40, UR4, UR40, UR5, 0x96, !UPT ;  /* 0x0000002804287292 */ /* 0x000fe2000f8e9605 */
[----:B------:R-:W-:Y:S11]  /*4810*/  @P0 BRA `(.L_x_109) ;  /* 0x0000000000c00947 */ /* 0x000ff60003800000 */
[----:B------:R-:W-:-:S13]  /*4820*/  ISETP.NE.AND P2, PT, R69, 0x3, PT ;  /* 0x000000034500780c */ /* 0x000fda0003f45270 */
[----:B------:R-:W-:Y:S05]  /*4830*/  @!P2 BRA `(.L_x_110) ;  /* 0x000000000004a947 */ /* 0x000fea0003800000 */
[----:B------:R-:W-:Y:S01]  /*4840*/  BPT.TRAP 0x1 ;  /* 0x000000040000795c */ /* 0x000fe20000300000 */
.L_x_110:
[----:B------:R-:W-:Y:S01]  /*4850*/  SHF.L.U32 R4, R4, 0x1f, RZ ;  /* 0x0000001f04047819 */ /* 0x000fe200000006ff */
[----:B------:R-:W-:Y:S01]  /*4860*/  BSSY B1, `(.L_x_111) ;  /* 0x0000004000017945 */ /* 0x000fe20003800000 */
[----:B------:R-:W-:-:S04]  /*4870*/  LEA R3, R5, UR52, 0x3 ;  /* 0x0000003405037c11 */ /* 0x000fc8000f8e18ff */
[----:B------:R-:W2:Y:S02]  /*4880*/  SYNCS.PHASECHK.TRANS64.TRYWAIT P2, [R3+URZ+0x80], R4 ;  /* 0x00008004030075a7 */ /* 0x000ea4000804017f */
[----:B--2---:R-:W-:Y:S05]  /*4890*/  @!P2 BRA `(.L_x_112) ;  /* 0x000000500060a947 */ /* 0x004fea0003800000 */
.L_x_234:
[----:B------:R-:W-:Y:S05]  /*48a0*/  BSYNC B1 ;  /* 0x0000000000017941 */ /* 0x000fea0003800000 */
.L_x_111:
[----:B------:R-:W-:Y:S05]  /*48b0*/  @P1 BRA `(.L_x_109) ;  /* 0x0000000000981947 */ /* 0x000fea0003800000 */
[----:B------:R-:W-:Y:S01]  /*48c0*/  IMAD R5, R5, 0x1000, R28 ;  /* 0x0000100005057824 */ /* 0x000fe200078e021c */
[----:B------:R-:W-:Y:S05]  /*48d0*/  WARPSYNC.ALL ;  /* 0x0000000000007948 */ /* 0x000fea0003800000 */
[----:B-1----:R-:W-:-:S05]  /*48e0*/  LEA R0, R5, UR52, 0x1 ;  /* 0x0000003405007c11 */ /* 0x002fca000f8e08ff */
[----:B------:R-:W-:Y:S01]  /*48f0*/  IMAD.IADD R33, R27, 0x1, R0 ;  /* 0x000000011b217824 */ /* 0x000fe200078e0200 */
[----:B--2---:R-:W1:Y:S05]  /*4900*/  LDSM.16.M88.4 R4, [R0+0x200] ;  /* 0x000200000004783b */ /* 0x004e6a0000000200 */
[----:B------:R-:W2:Y:S01]  /*4910*/  LDSM.16.M88.4 R32, [R33+0x200] ;  /* 0x000200002120783b */ /* 0x000ea20000000200 */
[----:B-1----:R-:W-:Y:S01]  /*4920*/  SHF.L.U32 R8, R4, 0x10, RZ ;  /* 0x0000001004087819 */ /* 0x002fe200000006ff */
[C---:B------:R-:W-:Y:S01]  /*4930*/  IMAD.U32 R10, R5.reuse, 0x10000, RZ ;  /* 0x00010000050a7824 */ /* 0x040fe200078e00ff */
[----:B------:R-:W-:Y:S01]  /*4940*/  LOP3.LUT R12, R5, 0xffff0000, RZ, 0xc0, !PT ;  /* 0xffff0000050c7812 */ /* 0x000fe200078ec0ff */
[C---:B------:R-:W-:Y:S01]  /*4950*/  IMAD.U32 R14, R6.reuse, 0x10000, RZ ;  /* 0x00010000060e7824 */ /* 0x040fe200078e00ff */
[----:B------:R-:W-:Y:S01]  /*4960*/  LOP3.LUT R20, R6, 0xffff0000, RZ, 0xc0, !PT ;  /* 0xffff000006147812 */ /* 0x000fe200078ec0ff */
[----:B--2---:R-:W-:Y:S01]  /*4970*/  IMAD.U32 R0, R32, 0x10000, RZ ;  /* 0x0001000020007824 */ /* 0x004fe200078e00ff */
[----:B------:R-:W-:Y:S01]  /*4980*/  SHF.L.U32 R24, R7, 0x10, RZ ;  /* 0x0000001007187819 */ /* 0x000fe200000006ff */
[----:B------:R-:W-:Y:S01]  /*4990*/  IMAD.U32 R30, R33, 0x10000, RZ ;  /* 0x00010000211e7824 */ /* 0x000fe200078e00ff */
[----:B------:R-:W-:Y:S01]  /*49a0*/  LOP3.LUT R26, R7, 0xffff0000, RZ, 0xc0, !PT ;  /* 0xffff0000071a7812 */ /* 0x000fe200078ec0ff */
[----:B------:R-:W-:Y:S01]  /*49b0*/  IMAD.U32 R60, R35, 0x10000, RZ ;  /* 0x00010000233c7824 */ /* 0x000fe200078e00ff */
[----:B------:R-:W-:Y:S01]  /*49c0*/  SHF.L.U32 R38, R34, 0x10, RZ ;  /* 0x0000001022267819 */ /* 0x000fe200000006ff */
[C---:B------:R-:W-:Y:S01]  /*49d0*/  FMUL R7, R57.reuse, R8 ;  /* 0x0000000839077220 */ /* 0x040fe20000400000 */
[----:B------:R-:W-:Y:S01]  /*49e0*/  LOP3.LUT R4, R4, 0xffff0000, RZ, 0xc0, !PT ;  /* 0xffff000004047812 */ /* 0x000fe200078ec0ff */
[C---:B------:R-:W-:Y:S01]  /*49f0*/  FMUL R9, R57.reuse, R10 ;  /* 0x0000000a39097220 */ /* 0x040fe20000400000 */
[----:B------:R-:W-:Y:S01]  /*4a00*/  LOP3.LUT R32, R32, 0xffff0000, RZ, 0xc0, !PT ;  /* 0xffff000020207812 */ /* 0x000fe200078ec0ff */
[----:B------:R-:W-:Y:S01]  /*4a10*/  FMUL R8, R57, R12 ;  /* 0x0000000c39087220 */ /* 0x000fe20000400000 */
[----:B------:R-:W-:Y:S01]  /*4a20*/  LOP3.LUT R36, R33, 0xffff0000, RZ, 0xc0, !PT ;  /* 0xffff000021247812 */ /* 0x000fe200078ec0ff */
[C---:B------:R-:W-:Y:S01]  /*4a30*/  FMUL R11, R57.reuse, R14 ;  /* 0x0000000e390b7220 */ /* 0x040fe20000400000 */
[----:B------:R-:W-:Y:S01]  /*4a40*/  LOP3.LUT R34, R34, 0xffff0000, RZ, 0xc0, !PT ;  /* 0xffff000022227812 */ /* 0x000fe200078ec0ff */
[----:B------:R-:W-:Y:S01]  /*4a50*/  FMUL R10, R57, R20 ;  /* 0x00000014390a7220 */ /* 0x000fe20000400000 */
[----:B------:R-:W-:Y:S01]  /*4a60*/  LOP3.LUT R62, R35, 0xffff0000, RZ, 0xc0, !PT ;  /* 0xffff0000233e7812 */ /* 0x000fe200078ec0ff */
[C---:B------:R-:W-:Y:S01]  /*4a70*/  FMUL R13, R57.reuse, R24 ;  /* 0x00000018390d7220 */ /* 0x040fe20000400000 */
        /* <DEDUP_REMOVED lines=9> */
[----:B------:R-:W-:-:S07]  /*4b10*/  FMUL R26, R57, R62 ;  /* 0x0000003e391a7220 */ /* 0x000fce0000400000 */
.L_x_109:
[----:B------:R-:W-:Y:S05]  /*4b20*/  BSYNC B0 ;  /* 0x0000000000007941 */ /* 0x000fea0003800000 */
.L_x_108:
[----:B------:R-:W-:Y:S02]  /*4b30*/  IMAD.MOV.U32 R59, RZ, RZ, 0x3bbb989d ;  /* 0x3bbb989dff3b7424 */ /* 0x000fe400078e00ff */
[C---:B------:R-:W-:Y:S01]  /*4b40*/  FFMA R7, R58.reuse, R40, R7 ;  /* 0x000000283a077223 */ /* 0x040fe20000000007 */
[C---:B------:R-:W-:Y:S01]  /*4b50*/  FFMA R9, R58.reuse, R42, R9 ;  /* 0x0000002a3a097223 */ /* 0x040fe20000000009 */
[----:B------:R-:W-:Y:S01]  /*4b60*/  MOV R60, 0x437c0000 ;  /* 0x437c0000003c7802 */ /* 0x000fe20000000f00 */
[C---:B------:R-:W-:Y:S01]  /*4b70*/  FFMA R6, R58.reuse, R41, R6 ;  /* 0x000000293a067223 */ /* 0x040fe20000000006 */
[-C--:B-1----:R-:W-:Y:S01]  /*4b80*/  FFMA.SAT R0, -R7, R59.reuse, 0.5 ;  /* 0x3f00000007007423 */ /* 0x082fe2000000213b */
[----:B------:R-:W-:Y:S01]  /*4b90*/  FFMA.SAT R29, -R9, R59, 0.5 ;  /* 0x3f000000091d7423 */ /* 0x000fe2000000213b */
[----:B------:R-:W-:Y:S01]  /*4ba0*/  FFMA R8, R58, R43, R8 ;  /* 0x0000002b3a087223 */ /* 0x000fe20000000008 */
[-C--:B--2---:R-:W-:Y:S01]  /*4bb0*/  FFMA.SAT R3, -R6, R59.reuse, 0.5 ;  /* 0x3f00000006037423 */ /* 0x084fe2000000213b */
[-C--:B------:R-:W-:Y:S01]  /*4bc0*/  FFMA.RM R0, R0, R60.reuse, 12582913 ;  /* 0x4b40000100007423 */ /* 0x080fe2000000403c */
[----:B------:R-:W-:Y:S01]  /*4bd0*/  FFMA.RM R29, R29, R60, 12582913 ;  /* 0x4b4000011d1d7423 */ /* 0x000fe2000000403c */
[-C--:B------:R-:W-:Y:S01]  /*4be0*/  FFMA.SAT R31, -R8, R59.reuse, 0.5 ;  /* 0x3f000000081f7423 */ /* 0x080fe2000000213b */
[----:B------:R-:W-:Y:S01]  /*4bf0*/  FFMA R11, R58, R44, R11 ;  /* 0x0000002c3a0b7223 */ /* 0x000fe2000000000b */
[----:B------:R-:W-:Y:S01]  /*4c00*/  FADD R4, R0, -12583039 ;  /* 0xcb40007f00047421 */ /* 0x000fe20000000000 */
[-C--:B------:R-:W-:Y:S01]  /*4c10*/  FFMA.RM R5, R3, R60.reuse, 12582913 ;  /* 0x4b40000103057423 */ /* 0x080fe2000000403c */
[----:B------:R-:W-:Y:S01]  /*4c20*/  FADD R30, R29, -12583039 ;  /* 0xcb40007f1d1e7421 */ /* 0x000fe20000000000 */
[-C--:B------:R-:W-:Y:S01]  /*4c30*/  FFMA.RM R31, R31, R60.reuse, 12582913 ;  /* 0x4b4000011f1f7423 */ /* 0x080fe2000000403c */
[----:B------:R-:W-:Y:S01]  /*4c40*/  FFMA R4, -R7, 1.4426950216293334961, -R4 ;  /* 0x3fb8aa3b07047823 */ /* 0x000fe20000000904 */
[----:B------:R-:W-:Y:S01]  /*4c50*/  FFMA.SAT R32, -R11, R59, 0.5 ;  /* 0x3f0000000b207423 */ /* 0x000fe2000000213b */
[----:B------:R-:W-:Y:S01]  /*4c60*/  FADD R3, R5, -12583039 ;  /* 0xcb40007f05037421 */ /* 0x000fe20000000000 */
[----:B------:R-:W-:Y:S01]  /*4c70*/  FFMA R30, -R9, 1.4426950216293334961, -R30 ;  /* 0x3fb8aa3b091e7823 */ /* 0x000fe2000000091e */
[----:B------:R-:W-:Y:S01]  /*4c80*/  FFMA R10, R58, R45, R10 ;  /* 0x0000002d3a0a7223 */ /* 0x000fe2000000000a */
[----:B------:R-:W-:Y:S01]  /*4c90*/  FFMA R4, -R7, 1.925963033500011079e-08, R4 ;  /* 0x32a5706007047823 */ /* 0x000fe20000000104 */
[----:B------:R-:W-:Y:S01]  /*4ca0*/  FADD R33, R31, -12583039 ;  /* 0xcb40007f1f217421 */ /* 0x000fe20000000000 */
[----:B------:R-:W-:Y:S01]  /*4cb0*/  FFMA.RM R32, R32, R60, 12582913 ;  /* 0x4b40000120207423 */ /* 0x000fe2000000403c */
[----:B------:R-:W-:Y:S01]  /*4cc0*/  FFMA R12, R58, R47, R12 ;  /* 0x0000002f3a0c7223 */ /* 0x000fe2000000000c */
[----:B------:R-:W-:Y:S01]  /*4cd0*/  FFMA R7, -R6, 1.4426950216293334961, -R3 ;  /* 0x3fb8aa3b06077823 */ /* 0x000fe20000000903 */
[----:B------:R-:W-:Y:S01]  /*4ce0*/  FFMA R30, -R9, 1.925963033500011079e-08, R30 ;  /* 0x32a57060091e7823 */ /* 0x000fe2000000011e */
[-C--:B------:R-:W-:Y:S01]  /*4cf0*/  FFMA.SAT R9, -R10, R59.reuse, 0.5 ;  /* 0x3f0000000a097423 */ /* 0x080fe2000000213b */
[----:B------:R1:W2:Y:S01]  /*4d00*/  MUFU.EX2 R3, R4 ;  /* 0x0000000400037308 */ /* 0x0002a20000000800 */
[----:B------:R-:W-:Y:S01]  /*4d10*/  FFMA R33, -R8, 1.4426950216293334961, -R33 ;  /* 0x3fb8aa3b08217823 */ /* 0x000fe20000000921 */
[-C--:B------:R-:W-:Y:S01]  /*4d20*/  FFMA.SAT R35, -R12, R59.reuse, 0.5 ;  /* 0x3f0000000c237423 */ /* 0x080fe2000000213b */
[----:B------:R-:W-:Y:S01]  /*4d30*/  FFMA R7, -R6, 1.925963033500011079e-08, R7 ;  /* 0x32a5706006077823 */ /* 0x000fe20000000107 */
[----:B------:R-:W-:Y:S01]  /*4d40*/  FFMA R15, R58, R48, R15 ;  /* 0x000000303a0f7223 */ /* 0x000fe2000000000f */
[-C--:B------:R-:W-:Y:S01]  /*4d50*/  FFMA.RM R9, R9, R60.reuse, 12582913 ;  /* 0x4b40000109097423 */ /* 0x080fe2000000403c */
[----:B------:R-:W-:Y:S01]  /*4d60*/  FFMA R33, -R8, 1.925963033500011079e-08, R33 ;  /* 0x32a5706008217823 */ /* 0x000fe20000000121 */
[----:B------:R-:W-:Y:S01]  /*4d70*/  FFMA.RM R35, R35, R60, 12582913 ;  /* 0x4b40000123237423 */ /* 0x000fe2000000403c */
[----:B------:R3:W-:Y:S01]  /*4d80*/  MUFU.EX2 R6, R7 ;  /* 0x0000000700067308 */ /* 0x0007e20000000800 */
[----:B-1----:R-:W-:Y:S01]  /*4d90*/  FADD R4, R32, -12583039 ;  /* 0xcb40007f20047421 */ /* 0x002fe20000000000 */
[----:B------:R-:W-:Y:S01]  /*4da0*/  FFMA.SAT R37, -R15, R59, 0.5 ;  /* 0x3f0000000f257423 */ /* 0x000fe2000000213b */
[C---:B------:R-:W-:Y:S01]  /*4db0*/  FFMA R13, R58.reuse, R46, R13 ;  /* 0x0000002e3a0d7223 */ /* 0x040fe2000000000d */
[----:B------:R-:W-:Y:S01]  /*4dc0*/  FFMA R14, R58, R49, R14 ;  /* 0x000000313a0e7223 */ /* 0x000fe2000000000e */
[----:B------:R-:W-:Y:S01]  /*4dd0*/  FFMA R8, -R11, 1.4426950216293334961, -R4 ;  /* 0x3fb8aa3b0b087823 */ /* 0x000fe20000000904 */
[-C--:B------:R-:W-:Y:S01]  /*4de0*/  FFMA.RM R37, R37, R60.reuse, 12582913 ;  /* 0x4b40000125257423 */ /* 0x080fe2000000403c */
[-C--:B------:R-:W-:Y:S01]  /*4df0*/  FFMA.SAT R34, -R13, R59.reuse, 0.5 ;  /* 0x3f0000000d227423 */ /* 0x080fe2000000213b */
[----:B------:R1:W4:Y:S01]  /*4e00*/  MUFU.EX2 R4, R33 ;  /* 0x0000002100047308 */ /* 0x0003220000000800 */
[----:B---3--:R-:W-:Y:S01]  /*4e10*/  FADD R7, R9, -12583039 ;  /* 0xcb40007f09077421 */ /* 0x008fe20000000000 */
[----:B------:R-:W-:Y:S01]  /*4e20*/  FFMA R8, -R11, 1.925963033500011079e-08, R8 ;  /* 0x32a570600b087823 */ /* 0x000fe20000000108 */
[----:B------:R-:W-:Y:S01]  /*4e30*/  FFMA.RM R34, R34, R60, 12582913 ;  /* 0x4b40000122227423 */ /* 0x000fe2000000403c */
[----:B------:R-:W-:Y:S01]  /*4e40*/  FFMA.SAT R38, -R14, R59, 0.5 ;  /* 0x3f0000000e267423 */ /* 0x000fe2000000213b */
[----:B------:R-:W-:Y:S01]  /*4e50*/  FFMA R11, -R10, 1.4426950216293334961, -R7 ;  /* 0x3fb8aa3b0a0b7823 */ /* 0x000fe20000000907 */
[----:B------:R-:W-:Y:S01]  /*4e60*/  FFMA R20, R58, R51, R20 ;  /* 0x000000333a147223 */ /* 0x000fe20000000014 */
[----:B------:R-:W-:Y:S01]  /*4e70*/  FADD R36, R34, -12583039 ;  /* 0xcb40007f22247421 */ /* 0x000fe20000000000 */
[----:B------:R3:W5:Y:S01]  /*4e80*/  MUFU.EX2 R7, R8 ;  /* 0x0000000800077308 */ /* 0x0007620000000800 */
[----:B-1----:R-:W-:Y:S01]  /*4e90*/  FADD R33, R35, -12583039 ;  /* 0xcb40007f23217421 */ /* 0x002fe20000000000 */
[----:B------:R-:W-:Y:S01]  /*4ea0*/  FFMA R21, R58, R50, R21 ;  /* 0x000000323a157223 */ /* 0x000fe20000000015 */
[----:B------:R-:W-:Y:S01]  /*4eb0*/  FFMA R11, -R10, 1.925963033500011079e-08, R11 ;  /* 0x32a570600a0b7823 */ /* 0x000fe2000000010b */
[-C--:B------:R-:W-:Y:S01]  /*4ec0*/  FFMA.RM R38, R38, R60.reuse, 12582913 ;  /* 0x4b40000126267423 */ /* 0x080fe2000000403c */
[C---:B------:R-:W-:Y:S01]  /*4ed0*/  FFMA R33, -R12.reuse, 1.4426950216293334961, -R33 ;  /* 0x3fb8aa3b0c217823 */ /* 0x040fe20000000921 */
[----:B------:R-:W-:Y:S01]  /*4ee0*/  FFMA R36, -R13, 1.4426950216293334961, -R36 ;  /* 0x3fb8aa3b0d247823 */ /* 0x000fe20000000924 */
[----:B------:R-:W-:Y:S01]  /*4ef0*/  FFMA.SAT R39, -R21, R59, 0.5 ;  /* 0x3f00000015277423 */ /* 0x000fe2000000213b */
[----:B------:R1:W-:Y:S01]  /*4f00*/  MUFU.EX2 R10, R11 ;  /* 0x0000000b000a7308 */ /* 0x0003e20000000800 */
[----:B---3--:R-:W-:Y:S01]  /*4f10*/  FADD R8, R37, -12583039 ;  /* 0xcb40007f25087421 */ /* 0x008fe20000000000 */
[----:B------:R-:W-:Y:S01]  /*4f20*/  FFMA R33, -R12, 1.925963033500011079e-08, R33 ;  /* 0x32a570600c217823 */ /* 0x000fe20000000121 */
[----:B------:R-:W-:Y:S01]  /*4f30*/  FFMA R36, -R13, 1.925963033500011079e-08, R36 ;  /* 0x32a570600d247823 */ /* 0x000fe20000000124 */
[----:B------:R-:W-:Y:S01]  /*4f40*/  FFMA.RM R39, R39, R60, 12582913 ;  /* 0x4b40000127277423 */ /* 0x000fe2000000403c */
[C---:B------:R-:W-:Y:S01]  /*4f50*/  FFMA R12, -R15.reuse, 1.4426950216293334961, -R8 ;  /* 0x3fb8aa3b0f0c7823 */ /* 0x040fe20000000908 */
[C---:B------:R-:W-:Y:S01]  /*4f60*/  FFMA R23, R58.reuse, R52, R23 ;  /* 0x000000343a177223 */ /* 0x040fe20000000017 */
[----:B------:R-:W-:Y:S01]  /*4f70*/  FFMA R26, R58, R55, R26 ;  /* 0x000000373a1a7223 */ /* 0x000fe2000000001a */
[----:B------:R3:W-:Y:S01]  /*4f80*/  MUFU.EX2 R8, R33 ;  /* 0x0000002100087308 */ /* 0x0007e20000000800 */
[----:B------:R-:W-:Y:S01]  /*4f90*/  FFMA R12, -R15, 1.925963033500011079e-08, R12 ;  /* 0x32a570600f0c7823 */ /* 0x000fe2000000010c */
[----:B------:R-:W-:Y:S01]  /*4fa0*/  FFMA.SAT R15, -R20, R59, 0.5 ;  /* 0x3f000000140f7423 */ /* 0x000fe2000000213b */
[----:B-1----:R-:W-:Y:S01]  /*4fb0*/  FADD R11, R38, -12583039 ;  /* 0xcb40007f260b7421 */ /* 0x002fe20000000000 */
[----:B------:R-:W-:Y:S01]  /*4fc0*/  FFMA R24, R58, R53, R24 ;  /* 0x000000353a187223 */ /* 0x000fe20000000018 */
[-C--:B------:R-:W-:Y:S01]  /*4fd0*/  FFMA.SAT R40, -R26, R59.reuse, 0.5 ;  /* 0x3f0000001a287423 */ /* 0x080fe2000000213b */
[----:B------:R-:W-:Y:S01]  /*4fe0*/  FFMA.RM R15, R15, R60, 12582913 ;  /* 0x4b4000010f0f7423 */ /* 0x000fe2000000403c */
[----:B------:R-:W-:Y:S01]  /*4ff0*/  FFMA R11, -R14, 1.4426950216293334961, -R11 ;  /* 0x3fb8aa3b0e0b7823 */ /* 0x000fe2000000090b */
[----:B------:R1:W5:Y:S01]  /*5000*/  MUFU.EX2 R13, R36 ;  /* 0x00000024000d7308 */ /* 0x0003620000000800 */
[----:B------:R-:W-:Y:S01]  /*5010*/  FFMA R25, R58, R54, R25 ;  /* 0x000000363a197223 */ /* 0x000fe20000000019 */
[----:B---3--:R-:W-:Y:S01]  /*5020*/  FADD R33, R15, -12583039 ;  /* 0xcb40007f0f217421 */ /* 0x008fe20000000000 */
[----:B------:R-:W-:Y:S01]  /*5030*/  FFMA R11, -R14, 1.925963033500011079e-08, R11 ;  /* 0x32a570600e0b7823 */ /* 0x000fe2000000010b */
[-C--:B------:R-:W-:Y:S01]  /*5040*/  FFMA.SAT R14, -R23, R59.reuse, 0.5 ;  /* 0x3f000000170e7423 */ /* 0x080fe2000000213b */
[----:B------:R-:W-:Y:S01]  /*5050*/  FFMA.RM R43, R40, R60, 12582913 ;  /* 0x4b400001282b7423 */ /* 0x000fe2000000403c */
[----:B------:R-:W-:Y:S01]  /*5060*/  FFMA R33, -R20, 1.4426950216293334961, -R33 ;  /* 0x3fb8aa3b14217823 */ /* 0x000fe20000000921 */
[----:B------:R-:W-:Y:S01]  /*5070*/  FFMA.SAT R42, -R25, R59, 0.5 ;  /* 0x3f000000192a7423 */ /* 0x000fe2000000213b */
[----:B------:R-:W-:-:S02]  /*5080*/  IMAD.SHL.U32 R0, R0, 0x800000, RZ ;  /* 0x0080000000007824 */ /* 0x000fc400078e00ff */
[----:B-1----:R-:W-:Y:S01]  /*5090*/  FADD R36, R39, -12583039 ;  /* 0xcb40007f27247421 */ /* 0x002fe20000000000 */
[----:B------:R-:W-:Y:S01]  /*50a0*/  FFMA R33, -R20, 1.925963033500011079e-08, R33 ;  /* 0x32a5706014217823 */ /* 0x000fe20000000121 */
[-C--:B------:R-:W-:Y:S01]  /*50b0*/  FFMA.RM R20, R14, R60.reuse, 12582913 ;  /* 0x4b4000010e147423 */ /* 0x080fe2000000403c */
[----:B------:R-:W-:Y:S01]  /*50c0*/  FADD R45, R43, -12583039 ;  /* 0xcb40007f2b2d7421 */ /* 0x000fe20000000000 */
[C---:B------:R-:W-:Y:S01]  /*50d0*/  FFMA R36, -R21.reuse, 1.4426950216293334961, -R36 ;  /* 0x3fb8aa3b15247823 */ /* 0x040fe20000000924 */
[----:B------:R-:W-:Y:S01]  /*50e0*/  FFMA.RM R42, R42, R60, 12582913 ;  /* 0x4b4000012a2a7423 */ /* 0x000fe2000000403c */
[----:B------:R-:W-:Y:S01]  /*50f0*/  FADD R14, R20, -12583039 ;  /* 0xcb40007f140e7421 */ /* 0x000fe20000000000 */
[----:B------:R-:W-:Y:S01]  /*5100*/  FFMA R45, -R26, 1.4426950216293334961, -R45 ;  /* 0x3fb8aa3b1a2d7823 */ /* 0x000fe2000000092d */
[----:B------:R-:W-:Y:S01]  /*5110*/  FFMA R36, -R21, 1.925963033500011079e-08, R36 ;  /* 0x32a5706015247823 */ /* 0x000fe20000000124 */
[----:B------:R-:W-:Y:S01]  /*5120*/  FFMA.SAT R21, -R24, R59, 0.5 ;  /* 0x3f00000018157423 */ /* 0x000fe2000000213b */
[----:B------:R-:W-:Y:S01]  /*5130*/  FFMA R40, -R23, 1.4426950216293334961, -R14 ;  /* 0x3fb8aa3b17287823 */ /* 0x000fe2000000090e */
[----:B------:R-:W-:Y:S01]  /*5140*/  FADD R44, R42, -12583039 ;  /* 0xcb40007f2a2c7421 */ /* 0x000fe20000000000 */
[----:B------:R-:W-:-:S02]  /*5150*/  IMAD.SHL.U32 R31, R31, 0x800000, RZ ;  /* 0x008000001f1f7824 */ /* 0x000fc400078e00ff */
[----:B------:R-:W-:Y:S01]  /*5160*/  FFMA.RM R41, R21, R60, 12582913 ;  /* 0x4b40000115297423 */ /* 0x000fe2000000403c */
[----:B------:R-:W-:Y:S01]  /*5170*/  FFMA R40, -R23, 1.925963033500011079e-08, R40 ;  /* 0x32a5706017287823 */ /* 0x000fe20000000128 */
[----:B--2---:R-:W-:Y:S01]  /*5180*/  FFMA R23, R0, R3, 1 ;  /* 0x3f80000000177423 */ /* 0x004fe20000000003 */
[----:B------:R-:W-:Y:S01]  /*5190*/  FFMA R45, -R26, 1.925963033500011079e-08, R45 ;  /* 0x32a570601a2d7823 */ /* 0x000fe2000000012d */
[----:B------:R-:W-:Y:S01]  /*51a0*/  FADD R21, R41, -12583039 ;  /* 0xcb40007f29157421 */ /* 0x000fe20000000000 */
[----:B------:R-:W-:Y:S01]  /*51b0*/  FFMA R44, -R25, 1.4426950216293334961, -R44 ;  /* 0x3fb8aa3b192c7823 */ /* 0x000fe2000000092c */
[----:B----4-:R-:W-:Y:S01]  /*51c0*/  FFMA R26, R31, R4, 1 ;  /* 0x3f8000001f1a7423 */ /* 0x010fe20000000004 */
[----:B------:R-:W-:Y:S02]  /*51d0*/  VIADD R4, R23, 0x1800000 ;  /* 0x0180000017047836 */ /* 0x000fe40000000000 */
[C---:B------:R-:W-:Y:S01]  /*51e0*/  FFMA R21, -R24.reuse, 1.4426950216293334961, -R21 ;  /* 0x3fb8aa3b18157823 */ /* 0x040fe20000000915 */
[----:B------:R-:W-:Y:S01]  /*51f0*/  FFMA R44, -R25, 1.925963033500011079e-08, R44 ;  /* 0x32a57060192c7823 */ /* 0x000fe2000000012c */
[----:B------:R-:W1:Y:S01]  /*5200*/  MUFU.EX2 R30, R30 ;  /* 0x0000001e001e7308 */ /* 0x000e620000000800 */
[----:B------:R-:W-:Y:S01]  /*5210*/  SHF.L.U32 R29, R29, 0x17, RZ ;  /* 0x000000171d1d7819 */ /* 0x000fe200000006ff */
[----:B------:R-:W-:Y:S01]  /*5220*/  FFMA R24, -R24, 1.925963033500011079e-08, R21 ;  /* 0x32a5706018187823 */ /* 0x000fe20000000115 */
[----:B------:R-:W-:Y:S01]  /*5230*/  LOP3.LUT R4, R4, 0x7f800000, RZ, 0xc0, !PT ;  /* 0x7f80000004047812 */ /* 0x000fe200078ec0ff */
[----:B------:R-:W-:Y:S01]  /*5240*/  IMAD.SHL.U32 R32, R32, 0x800000, RZ ;  /* 0x0080000020207824 */ /* 0x000fe200078e00ff */
[----:B------:R-:W-:Y:S01]  /*5250*/  SHF.L.U32 R9, R9, 0x17, RZ ;  /* 0x0000001709097819 */ /* 0x000fe200000006ff */
[----:B------:R-:W-:Y:S01]  /*5260*/  IMAD.SHL.U32 R34, R34, 0x800000, RZ ;  /* 0x0080000022227824 */ /* 0x000fe200078e00ff */
[----:B------:R-:W-:Y:S01]  /*5270*/  ISETP.GT.U32.AND P1, PT, R4, 0x1ffffff, PT ;  /* 0x01ffffff0400780c */ /* 0x000fe20003f24070 */
[----:B------:R-:W2:Y:S01]  /*5280*/  MUFU.EX2 R12, R12 ;  /* 0x0000000c000c7308 */ /* 0x000ea20000000800 */
[----:B------:R-:W-:Y:S01]  /*5290*/  SHF.L.U32 R37, R37, 0x17, RZ ;  /* 0x0000001725257819 */ /* 0x000fe200000006ff */
[----:B------:R-:W-:Y:S01]  /*52a0*/  IMAD.SHL.U32 R5, R5, 0x800000, RZ ;  /* 0x0080000005057824 */ /* 0x000fe200078e00ff */
[----:B------:R-:W-:Y:S01]  /*52b0*/  SHF.L.U32 R39, R39, 0x17, RZ ;  /* 0x0000001727277819 */ /* 0x000fe200000006ff */
[----:B------:R-:W-:Y:S01]  /*52c0*/  IMAD.SHL.U32 R35, R35, 0x800000, RZ ;  /* 0x0080000023237824 */ /* 0x000fe200078e00ff */
[----:B------:R-:W-:Y:S01]  /*52d0*/  SHF.L.U32 R41, R41, 0x17, RZ ;  /* 0x0000001729297819 */ /* 0x000fe200000006ff */
[----:B------:R-:W-:Y:S01]  /*52e0*/  IMAD.SHL.U32 R38, R38, 0x800000, RZ ;  /* 0x0080000026267824 */ /* 0x000fe200078e00ff */
[----:B------:R-:W-:Y:S01]  /*52f0*/  BSSY B1, `(.L_x_113) ;  /* 0x0000024000017945 */ /* 0x000fe20003800000 */
[----:B------:R-:W3:Y:S01]  /*5300*/  MUFU.EX2 R11, R11 ;  /* 0x0000000b000b7308 */ /* 0x000ee20000000800 */
[----:B------:R-:W-:-:S02]  /*5310*/  IMAD.SHL.U32 R15, R15, 0x800000, RZ ;  /* 0x008000000f0f7824 */ /* 0x000fc400078e00ff */
[----:B-----5:R-:W-:Y:S01]  /*5320*/  FFMA R25, R32, R7, 1 ;  /* 0x3f80000020197423 */ /* 0x020fe20000000007 */
[----:B------:R-:W-:Y:S02]  /*5330*/  IMAD.SHL.U32 R20, R20, 0x800000, RZ ;  /* 0x0080000014147824 */ /* 0x000fe400078e00ff */
[----:B------:R-:W-:Y:S01]  /*5340*/  FFMA R13, R34, R13, 1 ;  /* 0x3f800000220d7423 */ /* 0x000fe2000000000d */
[----:B------:R-:W-:Y:S02]  /*5350*/  IMAD.SHL.U32 R43, R43, 0x800000, RZ ;  /* 0x008000002b2b7824 */ /* 0x000fe400078e00ff */
[----:B------:R-:W-:Y:S01]  /*5360*/  FFMA R6, R5, R6, 1 ;  /* 0x3f80000005067423 */ /* 0x000fe20000000006 */
[----:B------:R-:W-:Y:S01]  /*5370*/  IMAD.SHL.U32 R42, R42, 0x800000, RZ ;  /* 0x008000002a2a7824 */ /* 0x000fe200078e00ff */
[----:B------:R-:W4:Y:S01]  /*5380*/  MUFU.EX2 R36, R36 ;  /* 0x0000002400247308 */ /* 0x000f220000000800 */
[----:B-1----:R-:W-:Y:S01]  /*5390*/  FFMA R29, R29, R30, 1 ;  /* 0x3f8000001d1d7423 */ /* 0x002fe2000000001e */
[----:B------:R-:W-:Y:S01]  /*53a0*/  FFMA R10, R9, R10, 1 ;  /* 0x3f800000090a7423 */ /* 0x000fe2000000000a */
[----:B------:R-:W-:Y:S01]  /*53b0*/  FFMA R32, R35, R8, 1 ;  /* 0x3f80000023207423 */ /* 0x000fe20000000008 */
[----:B--2---:R-:W-:-:S04]  /*53c0*/  FFMA R37, R37, R12, 1 ;  /* 0x3f80000025257423 */ /* 0x004fc8000000000c */
[----:B------:R-:W1:Y:S01]  /*53d0*/  MUFU.EX2 R14, R33 ;  /* 0x00000021000e7308 */ /* 0x000e620000000800 */
[----:B---3--:R-:W-:-:S07]  /*53e0*/  FFMA R38, R38, R11, 1 ;  /* 0x3f80000026267423 */ /* 0x008fce000000000b */
[----:B------:R-:W2:Y:S01]  /*53f0*/  MUFU.EX2 R21, R40 ;  /* 0x0000002800157308 */ /* 0x000ea20000000800 */
[----:B----4-:R-:W-:-:S07]  /*5400*/  FFMA R39, R39, R36, 1 ;  /* 0x3f80000027277423 */ /* 0x010fce0000000024 */
[----:B------:R-:W3:Y:S01]  /*5410*/  MUFU.EX2 R24, R24 ;  /* 0x0000001800187308 */ /* 0x000ee20000000800 */
[----:B-1----:R-:W-:-:S07]  /*5420*/  FFMA R34, R15, R14, 1 ;  /* 0x3f8000000f227423 */ /* 0x002fce000000000e */
[----:B------:R-:W1:Y:S01]  /*5430*/  MUFU.EX2 R0, R45 ;  /* 0x0000002d00007308 */ /* 0x000e620000000800 */
[----:B--2---:R-:W-:-:S07]  /*5440*/  FFMA R21, R20, R21, 1 ;  /* 0x3f80000014157423 */ /* 0x004fce0000000015 */
[----:B------:R-:W2:Y:S01]  /*5450*/  MUFU.EX2 R3, R44 ;  /* 0x0000002c00037308 */ /* 0x000ea20000000800 */
[----:B---3--:R-:W-:Y:S01]  /*5460*/  FFMA R24, R41, R24, 1 ;  /* 0x3f80000029187423 */ /* 0x008fe20000000018 */
        /* <DEDUP_REMOVED lines=8> */
.L_x_114:
[----:B------:R-:W1:Y:S02]  /*54f0*/  MUFU.RCP R4, R23 ;  /* 0x0000001700047308 */ /* 0x000e640000001000 */
[----:B-1----:R-:W-:-:S04]  /*5500*/  FFMA R0, R23, R4, -1 ;  /* 0xbf80000017007423 */ /* 0x002fc80000000004 */
[----:B------:R-:W-:-:S04]  /*5510*/  FADD.FTZ R3, -R0, -RZ ;  /* 0x800000ff00037221 */ /* 0x000fc80000010100 */
[----:B------:R-:W-:-:S07]  /*5520*/  FFMA R4, R4, R3, R4 ;  /* 0x0000000304047223 */ /* 0x000fce0000000004 */
.L_x_115:
[----:B------:R-:W-:Y:S05]  /*5530*/  BSYNC B1 ;  /* 0x0000000000017941 */ /* 0x000fea0003800000 */
.L_x_113:
        /* <DEDUP_REMOVED lines=10> */
.L_x_117:
[----:B------:R-:W1:Y:S02]  /*55e0*/  MUFU.RCP R5, R6 ;  /* 0x0000000600057308 */ /* 0x000e640000001000 */
[----:B-1----:R-:W-:-:S04]  /*55f0*/  FFMA R0, R6, R5, -1 ;  /* 0xbf80000006007423 */ /* 0x002fc80000000005 */
[----:B------:R-:W-:-:S04]  /*5600*/  FADD.FTZ R0, -R0, -RZ ;  /* 0x800000ff00007221 */ /* 0x000fc80000010100 */
[----:B------:R-:W-:-:S07]  /*5610*/  FFMA R5, R5, R0, R5 ;  /* 0x0000000005057223 */ /* 0x000fce0000000005 */
.L_x_118:
[----:B------:R-:W-:Y:S05]  /*5620*/  BSYNC B1 ;  /* 0x0000000000017941 */ /* 0x000fea0003800000 */
.L_x_116:
        /* <DEDUP_REMOVED lines=10> */
.L_x_120:
[----:B------:R-:W1:Y:S02]  /*56d0*/  MUFU.RCP R6, R29 ;  /* 0x0000001d00067308 */ /* 0x000e640000001000 */
[----:B-1----:R-:W-:-:S04]  /*56e0*/  FFMA R0, R29, R6, -1 ;  /* 0xbf8000001d007423 */ /* 0x002fc80000000006 */
[----:B------:R-:W-:-:S04]  /*56f0*/  FADD.FTZ R3, -R0, -RZ ;  /* 0x800000ff00037221 */ /* 0x000fc80000010100 */
[----:B------:R-:W-:-:S07]  /*5700*/  FFMA R6, R6, R3, R6 ;  /* 0x0000000306067223 */ /* 0x000fce0000000006 */
.L_x_121:
[----:B------:R-:W-:Y:S05]  /*5710*/  BSYNC B1 ;  /* 0x0000000000017941 */ /* 0x000fea0003800000 */
.L_x_119:
        /* <DEDUP_REMOVED lines=10> */
.L_x_123:
[----:B------:R-:W1:Y:S02]  /*57c0*/  MUFU.RCP R7, R26 ;  /* 0x0000001a00077308 */ /* 0x000e640000001000 */
[----:B-1----:R-:W-:-:S04]  /*57d0*/  FFMA R0, R26, R7, -1 ;  /* 0xbf8000001a007423 */ /* 0x002fc80000000007 */
[----:B------:R-:W-:-:S04]  /*57e0*/  FADD.FTZ R0, -R0, -RZ ;  /* 0x800000ff00007221 */ /* 0x000fc80000010100 */
[----:B------:R-:W-:-:S07]  /*57f0*/  FFMA R7, R7, R0, R7 ;  /* 0x0000000007077223 */ /* 0x000fce0000000007 */
.L_x_124:
[----:B------:R-:W-:Y:S05]  /*5800*/  BSYNC B1 ;  /* 0x0000000000017941 */ /* 0x000fea0003800000 */
.L_x_122:
        /* <DEDUP_REMOVED lines=10> */
.L_x_126:
[----:B------:R-:W1:Y:S02]  /*58b0*/  MUFU.RCP R8, R25 ;  /* 0x0000001900087308 */ /* 0x000e640000001000 */
[----:B-1----:R-:W-:-:S04]  /*58c0*/  FFMA R0, R25, R8, -1 ;  /* 0xbf80000019007423 */ /* 0x002fc80000000008 */
[----:B------:R-:W-:-:S04]  /*58d0*/  FADD.FTZ R3, -R0, -RZ ;  /* 0x800000ff00037221 */ /* 0x000fc80000010100 */
[----:B------:R-:W-:-:S07]  /*58e0*/  FFMA R8, R8, R3, R8 ;  /* 0x0000000308087223 */ /* 0x000fce0000000008 */
.L_x_127:
[----:B------:R-:W-:Y:S05]  /*58f0*/  BSYNC B1 ;  /* 0x0000000000017941 */ /* 0x000fea0003800000 */
.L_x_125:
        /* <DEDUP_REMOVED lines=10> */
.L_x_129:
[----:B------:R-:W1:Y:S02]  /*59a0*/  MUFU.RCP R9, R10 ;  /* 0x0000000a00097308 */ /* 0x000e640000001000 */
[----:B-1----:R-:W-:-:S04]  /*59b0*/  FFMA R0, R10, R9, -1 ;  /* 0xbf8000000a007423 */ /* 0x002fc80000000009 */
[----:B------:R-:W-:-:S04]  /*59c0*/  FADD.FTZ R0, -R0, -RZ ;  /* 0x800000ff00007221 */ /* 0x000fc80000010100 */
[----:B------:R-:W-:-:S07]  /*59d0*/  FFMA R9, R9, R0, R9 ;  /* 0x0000000009097223 */ /* 0x000fce0000000009 */
.L_x_130:
[----:B------:R-:W-:Y:S05]  /*59e0*/  BSYNC B1 ;  /* 0x0000000000017941 */ /* 0x000fea0003800000 */
.L_x_128:
        /* <DEDUP_REMOVED lines=10> */
.L_x_132:
[----:B------:R-:W1:Y:S02]  /*5a90*/  MUFU.RCP R10, R13 ;  /* 0x0000000d000a7308 */ /* 0x000e640000001000 */
[----:B-1----:R-:W-:-:S04]  /*5aa0*/  FFMA R0, R13, R10, -1 ;  /* 0xbf8000000d007423 */ /* 0x002fc8000000000a */
[----:B------:R-:W-:-:S04]  /*5ab0*/  FADD.FTZ R3, -R0, -RZ ;  /* 0x800000ff00037221 */ /* 0x000fc80000010100 */
[----:B------:R-:W-:-:S07]  /*5ac0*/  FFMA R10, R10, R3, R10 ;  /* 0x000000030a0a7223 */ /* 0x000fce000000000a */
.L_x_133:
[----:B------:R-:W-:Y:S05]  /*5ad0*/  BSYNC B1 ;  /* 0x0000000000017941 */ /* 0x000fea0003800000 */
.L_x_131:
        /* <DEDUP_REMOVED lines=10> */
.L_x_135:
[----:B------:R-:W1:Y:S02]  /*5b80*/  MUFU.RCP R11, R32 ;  /* 0x00000020000b7308 */ /* 0x000e640000001000 */
[----:B-1----:R-:W-:-:S04]  /*5b90*/  FFMA R0, R32, R11, -1 ;  /* 0xbf80000020007423 */ /* 0x002fc8000000000b */
[----:B------:R-:W-:-:S04]  /*5ba0*/  FADD.FTZ R0, -R0, -RZ ;  /* 0x800000ff00007221 */ /* 0x000fc80000010100 */
[----:B------:R-:W-:-:S07]  /*5bb0*/  FFMA R11, R11, R0, R11 ;  /* 0x000000000b0b7223 */ /* 0x000fce000000000b */
.L_x_136:
[----:B------:R-:W-:Y:S05]  /*5bc0*/  BSYNC B1 ;  /* 0x0000000000017941 */ /* 0x000fea0003800000 */
.L_x_134:
        /* <DEDUP_REMOVED lines=10> */
.L_x_138:
[----:B------:R-:W1:Y:S02]  /*5c70*/  MUFU.RCP R12, R37 ;  /* 0x00000025000c7308 */ /* 0x000e640000001000 */
[----:B-1----:R-:W-:-:S04]  /*5c80*/  FFMA R0, R37, R12, -1 ;  /* 0xbf80000025007423 */ /* 0x002fc8000000000c */
[----:B------:R-:W-:-:S04]  /*5c90*/  FADD.FTZ R3, -R0, -RZ ;  /* 0x800000ff00037221 */ /* 0x000fc80000010100 */
[----:B------:R-:W-:-:S07]  /*5ca0*/  FFMA R12, R12, R3, R12 ;  /* 0x000000030c0c7223 */ /* 0x000fce000000000c */
.L_x_139:
[----:B------:R-:W-:Y:S05]  /*5cb0*/  BSYNC B1 ;  /* 0x0000000000017941 */ /* 0x000fea0003800000 */
.L_x_137:
        /* <DEDUP_REMOVED lines=10> */
.L_x_141:
[----:B------:R-:W1:Y:S02]  /*5d60*/  MUFU.RCP R13, R38 ;  /* 0x00000026000d7308 */ /* 0x000e640000001000 */
[----:B-1----:R-:W-:-:S04]  /*5d70*/  FFMA R0, R38, R13, -1 ;  /* 0xbf80000026007423 */ /* 0x002fc8000000000d */
[----:B------:R-:W-:-:S04]  /*5d80*/  FADD.FTZ R0, -R0, -RZ ;  /* 0x800000ff00007221 */ /* 0x000fc80000010100 */
[----:B------:R-:W-:-:S07]  /*5d90*/  FFMA R13, R13, R0, R13 ;  /* 0x000000000d0d7223 */ /* 0x000fce000000000d */
.L_x_142:
[----:B------:R-:W-:Y:S05]  /*5da0*/  BSYNC B1 ;  /* 0x0000000000017941 */ /* 0x000fea0003800000 */
.L_x_140:
        /* <DEDUP_REMOVED lines=10> */
.L_x_144:
[----:B------:R-:W1:Y:S02]  /*5e50*/  MUFU.RCP R14, R39 ;  /* 0x00000027000e7308 */ /* 0x000e640000001000 */
[----:B-1----:R-:W-:-:S04]  /*5e60*/  FFMA R0, R39, R14, -1 ;  /* 0xbf80000027007423 */ /* 0x002fc8000000000e */
[----:B------:R-:W-:-:S04]  /*5e70*/  FADD.FTZ R3, -R0, -RZ ;  /* 0x800000ff00037221 */ /* 0x000fc80000010100 */
[----:B------:R-:W-:-:S07]  /*5e80*/  FFMA R14, R14, R3, R14 ;  /* 0x000000030e0e7223 */ /* 0x000fce000000000e */
.L_x_145:
[----:B------:R-:W-:Y:S05]  /*5e90*/  BSYNC B1 ;  /* 0x0000000000017941 */ /* 0x000fea0003800000 */
.L_x_143:
        /* <DEDUP_REMOVED lines=10> */
.L_x_147:
[----:B------:R-:W1:Y:S02]  /*5f40*/  MUFU.RCP R15, R34 ;  /* 0x00000022000f7308 */ /* 0x000e640000001000 */
[----:B-1----:R-:W-:-:S04]  /*5f50*/  FFMA R0, R34, R15, -1 ;  /* 0xbf80000022007423 */ /* 0x002fc8000000000f */
[----:B------:R-:W-:-:S04]  /*5f60*/  FADD.FTZ R0, -R0, -RZ ;  /* 0x800000ff00007221 */ /* 0x000fc80000010100 */
[----:B------:R-:W-:-:S07]  /*5f70*/  FFMA R15, R15, R0, R15 ;  /* 0x000000000f0f7223 */ /* 0x000fce000000000f */
.L_x_148:
[----:B------:R-:W-:Y:S05]  /*5f80*/  BSYNC B1 ;  /* 0x0000000000017941 */ /* 0x000fea0003800000 */
.L_x_146:
        /* <DEDUP_REMOVED lines=10> */
.L_x_150:
[----:B------:R-:W1:Y:S02]  /*6030*/  MUFU.RCP R20, R21 ;  /* 0x0000001500147308 */ /* 0x000e640000001000 */
[----:B-1----:R-:W-:-:S04]  /*6040*/  FFMA R0, R21, R20, -1 ;  /* 0xbf80000015007423 */ /* 0x002fc80000000014 */
[----:B------:R-:W-:-:S04]  /*6050*/  FADD.FTZ R3, -R0, -RZ ;  /* 0x800000ff00037221 */ /* 0x000fc80000010100 */
[----:B------:R-:W-:-:S07]  /*6060*/  FFMA R20, R20, R3, R20 ;  /* 0x0000000314147223 */ /* 0x000fce0000000014 */
.L_x_151:
[----:B------:R-:W-:Y:S05]  /*6070*/  BSYNC B1 ;  /* 0x0000000000017941 */ /* 0x000fea0003800000 */
.L_x_149:
        /* <DEDUP_REMOVED lines=10> */
.L_x_153:
[----:B------:R-:W1:Y:S02]  /*6120*/  MUFU.RCP R21, R24 ;  /* 0x0000001800157308 */ /* 0x000e640000001000 */
[----:B-1----:R-:W-:-:S04]  /*6130*/  FFMA R0, R24, R21, -1 ;  /* 0xbf80000018007423 */ /* 0x002fc80000000015 */
[----:B------:R-:W-:-:S04]  /*6140*/  FADD.FTZ R0, -R0, -RZ ;  /* 0x800000ff00007221 */ /* 0x000fc80000010100 */
[----:B------:R-:W-:-:S07]  /*6150*/  FFMA R21, R21, R0, R21 ;  /* 0x0000000015157223 */ /* 0x000fce0000000015 */
.L_x_154:
[----:B------:R-:W-:Y:S05]  /*6160*/  BSYNC B1 ;  /* 0x0000000000017941 */ /* 0x000fea0003800000 */
.L_x_152:
        /* <DEDUP_REMOVED lines=10> */
.L_x_156:
[----:B------:R-:W1:Y:S02]  /*6210*/  MUFU.RCP R23, R42 ;  /* 0x0000002a00177308 */ /* 0x000e640000001000 */
[----:B-1----:R-:W-:-:S04]  /*6220*/  FFMA R0, R42, R23, -1 ;  /* 0xbf8000002a007423 */ /* 0x002fc80000000017 */
[----:B------:R-:W-:-:S04]  /*6230*/  FADD.FTZ R0, -R0, -RZ ;  /* 0x800000ff00007221 */ /* 0x000fc80000010100 */
[----:B------:R-:W-:-:S07]  /*6240*/  FFMA R23, R23, R0, R23 ;  /* 0x0000000017177223 */ /* 0x000fce0000000017 */
.L_x_157:
[----:B------:R-:W-:Y:S05]  /*6250*/  BSYNC B1 ;  /* 0x0000000000017941 */ /* 0x000fea0003800000 */
.L_x_155:
        /* <DEDUP_REMOVED lines=9> */
.L_x_159:
[----:B------:R-:W1:Y:S02]  /*62f0*/  MUFU.RCP R0, R43 ;  /* 0x0000002b00007308 */ /* 0x000e640000001000 */
[----:B-1----:R-:W-:-:S04]  /*6300*/  FFMA R3, R43, R0, -1 ;  /* 0xbf8000002b037423 */ /* 0x002fc80000000000 */
[----:B------:R-:W-:-:S04]  /*6310*/  FADD.FTZ R3, -R3, -RZ ;  /* 0x800000ff03037221 */ /* 0x000fc80000010100 */
[----:B------:R-:W-:-:S07]  /*6320*/  FFMA R0, R0, R3, R0 ;  /* 0x0000000300007223 */ /* 0x000fce0000000000 */
.L_x_160:
[----:B------:R-:W-:Y:S05]  /*6330*/  BSYNC B1 ;  /* 0x0000000000017941 */ /* 0x000fea0003800000 */
.L_x_158:
[----:B------:R-:W-:Y:S01]  /*6340*/  IMAD.U32 R3, RZ, RZ, UR10 ;  /* 0x0000000aff037e24 */ /* 0x000fe2000f8e00ff */
[----:B------:R-:W-:Y:S01]  /*6350*/  F2FP.BF16.F32.PACK_AB R4, R5, R4 ;  /* 0x000000040504723e */ /* 0x000fe200000010ff */
[----:B------:R-:W-:Y:S05]  /*6360*/  WARPSYNC.ALL ;  /* 0x0000000000007948 */ /* 0x000fea0003800000 */
[----:B------:R-:W-:Y:S01]  /*6370*/  IMAD R28, R3, 0x1000, R28 ;  /* 0x00001000031c7824 */ /* 0x000fe200078e021c */
[----:B------:R-:W-:Y:S01]  /*6380*/  F2FP.BF16.F32.PACK_AB R5, R7, R6 ;  /* 0x000000060705723e */ /* 0x000fe200000010ff */
[----:B------:R-:W-:Y:S01]  /*6390*/  BSSY B0, `(.L_x_161) ;  /* 0x000001d000007945 */ /* 0x000fe20003800000 */
[----:B------:R-:W-:-:S02]  /*63a0*/  F2FP.BF16.F32.PACK_AB R12, R13, R12 ;  /* 0x0000000c0d0c723e */ /* 0x000fc400000010ff */
[----:B------:R-:W-:Y:S02]  /*63b0*/  LEA R28, R28, UR52, 0x1 ;  /* 0x000000341c1c7c11 */ /* 0x000fe4000f8e08ff */
[----:B------:R-:W-:Y:S02]  /*63c0*/  F2FP.BF16.F32.PACK_AB R6, R9, R8 ;  /* 0x000000080906723e */ /* 0x000fe400000010ff */
[----:B------:R-:W-:Y:S02]  /*63d0*/  F2FP.BF16.F32.PACK_AB R7, R11, R10 ;  /* 0x0000000a0b07723e */ /* 0x000fe400000010ff */
[----:B------:R-:W-:Y:S02]  /*63e0*/  F2FP.BF16.F32.PACK_AB R13, R15, R14 ;  /* 0x0000000e0f0d723e */ /* 0x000fe400000010ff */
[----:B------:R-:W-:Y:S01]  /*63f0*/  F2FP.BF16.F32.PACK_AB R14, R21, R20 ;  /* 0x00000014150e723e */ /* 0x000fe200000010ff */
[----:B------:R1:W-:Y:S01]  /*6400*/  STSM.16.M88.4 [R28+0x200], R4 ;  /* 0x000200041c007844 */ /* 0x0003e20000000200 */
[----:B------:R-:W-:-:S02]  /*6410*/  F2FP.BF16.F32.PACK_AB R15, R0, R23 ;  /* 0x00000017000f723e */ /* 0x000fc400000010ff */
        /* <DEDUP_REMOVED lines=13> */
[----:B------:R-:W-:Y:S02]  /*64f0*/  UIADD3 UR4, UR4, 0x200, URZ ;  /* 0x0000020004047890 */ /* 0x000fe4000fffe03f */
[----:B------:R-:W-:Y:S01]  /*6500*/  UIADD3.X UR13, URZ, UR57, URZ, UP0, !UPT ;  /* 0x000000393f0d7290 */ /* 0x000fe200087fe43f */
[----:B------:R-:W-:Y:S01]  /*6510*/  UMOV UR6, UR46 ;  /* 0x0000002e00067c82 */ /* 0x000fe20008000000 */
[----:B------:R-:W-:-:S07]  /*6520*/  UMOV UR7, UR47 ;  /* 0x0000002f00077c82 */ /* 0x000fce0008000000 */
[----:B------:R2:W-:Y:S01]  /*6530*/  UTMASTG.3D [UR4], [UR12] ;  /* 0x000000040c0073b5 */ /* 0x0005e20008010000 */
[----:B------:R0:W-:Y:S01]  /*6540*/  UTMACMDFLUSH ;  /* 0x00000000000079b7 */ /* 0x0001e20000000000 */
[----:B--2---:R-:W-:-:S04]  /*6550*/  DEPBAR.LE SB0, 0x1 ;  /* 0x000080400000791a */ /* 0x004fc80000000000 */
.L_x_162:
[----:B------:R-:W-:Y:S05]  /*6560*/  BSYNC B0 ;  /* 0x0000000000007941 */ /* 0x000fea0003800000 */
.L_x_161:
[----:B------:R-:W-:Y:S06]  /*6570*/  BAR.SYNC.DEFER_BLOCKING 0x1, 0x100 ;  /* 0x0044000000007b1d */ /* 0x000fec0000010000 */
[----:B------:R-:W-:Y:S04]  /*6580*/  BSSY B0, `(.L_x_163) ;  /* 0x0000009000007945 */ /* 0x000fe80003800000 */
[----:B------:R-:W-:Y:S05]  /*6590*/  @P0 BRA `(.L_x_164) ;  /* 0x00000000001c0947 */ /* 0x000fea0003800000 */
[----:B------:R-:W-:-:S13]  /*65a0*/  ISETP.NE.AND P0, PT, R69, 0x3, PT ;  /* 0x000000034500780c */ /* 0x000fda0003f05270 */
[----:B------:R-:W-:Y:S05]  /*65b0*/  @!P0 BRA `(.L_x_165) ;  /* 0x0000000000048947 */ /* 0x000fea0003800000 */
[----:B------:R-:W-:Y:S01]  /*65c0*/  BPT.TRAP 0x1 ;  /* 0x000000040000795c */ /* 0x000fe20000300000 */
.L_x_165:
[----:B------:R-:W-:-:S04]  /*65d0*/  ULEA UR4, UR38, UR52, 0x3 ;  /* 0x0000003426047291 */ /* 0x000fc8000f8e183f */
[----:B------:R-:W-:-:S04]  /*65e0*/  UIADD3 UR4, UR4, 0x98, URZ ;  /* 0x0000009804047890 */ /* 0x000fc8000fffe03f */
[----:B------:R-:W-:-:S09]  /*65f0*/  UPRMT UR4, UR51, 0x654, UR4 ;  /* 0x0000065433047896 */ /* 0x000fd20008000004 */
[----:B------:R-:W-:Y:S03]  /*6600*/  SYNCS.ARRIVE.TRANS64.RED.A1T0 RZ, [UR4], RZ ;  /* 0x000000ffffff79a7 */ /* 0x000fe60008100404 */
.L_x_164:
[----:B------:R-:W-:Y:S05]  /*6610*/  BSYNC B0 ;  /* 0x0000000000007941 */ /* 0x000fea0003800000 */
.L_x_163:
[----:B------:R-:W-:Y:S01]  /*6620*/  IADD3 R16, P0, R16, UR36, RZ ;  /* 0x0000002410107c10 */ /* 0x000fe2000ff1e0ff */
[----:B------:R-:W-:Y:S01]  /*6630*/  ULDC.64 UR4, c[0x0][0x8f8] ;  /* 0x00023e0000047ab9 */ /* 0x000fe20000000a00 */
[----:B------:R-:W-:Y:S01]  /*6640*/  UIADD3 UR38, UR38, 0x1, URZ ;  /* 0x0000000126267890 */ /* 0x000fe2000fffe03f */
[----:B------:R-:W-:Y:S01]  /*6650*/  PRMT R0, RZ, 0x7610, R0 ;  /* 0x00007610ff007816 */ /* 0x000fe20000000000 */
[----:B------:R-:W-:Y:S01]  /*6660*/  UMOV UR47, 0xffffffff ;  /* 0xffffffff002f7882 */ /* 0x000fe20000000000 */
[----:B------:R-:W-:Y:S01]  /*6670*/  IADD3.X R17, R17, UR41, RZ, P0, !PT ;  /* 0x0000002911117c10 */ /* 0x000fe200087fe4ff */
[----:B------:R-:W-:Y:S01]  /*6680*/  UISETP.NE.AND UP0, UPT, UR38, 0x3, UPT ;  /* 0x000000032600788c */ /* 0x000fe2000bf05270 */
[----:B------:R-:W-:Y:S01]  /*6690*/  ISETP.GE.U32.AND P0, PT, R16, UR4, PT ;  /* 0x0000000410007c0c */ /* 0x000fe2000bf06070 */
[----:B------:R-:W-:Y:S01]  /*66a0*/  IMAD.MOV.U32 R60, RZ, RZ, -0x1 ;  /* 0xffffffffff3c7424 */ /* 0x000fe200078e00ff */
[----:B------:R-:W-:Y:S01]  /*66b0*/  MOV R23, 0xffffffff ;  /* 0xffffffff00177802 */ /* 0x000fe20000000f00 */
[----:B------:R-:W-:Y:S01]  /*66c0*/  USEL UR38, UR38, URZ, UP0 ;  /* 0x0000003f26267287 */ /* 0x000fe20008000000 */
[----:B------:R-:W-:-:S13]  /*66d0*/  ISETP.GE.U32.AND.EX P0, PT, R17, UR5, PT, P0 ;  /* 0x0000000511007c0c */ /* 0x000fda000bf06100 */
[----:B------:R-:W-:Y:S05]  /*66e0*/  @P0 BRA `(.L_x_166) ;  /* 0x0000000400680947 */ /* 0x000fea0003800000 */
[----:B-1----:R-:W1:Y:S01]  /*66f0*/  S2R R12, SR_CTAID.X ;  /* 0x00000000000c7919 */ /* 0x002e620000002500 */
[----:B------:R-:W2:Y:S01]  /*6700*/  LDC.64 R10, c[0x0][0x8d0] ;  /* 0x00023400ff0a7b82 */ /* 0x000ea20000000a00 */
[----:B------:R-:W-:Y:S01]  /*6710*/  ULDC UR4, c[0x0][0x150] ;  /* 0x0000540000047ab9 */ /* 0x000fe20000000800 */
[----:B------:R-:W-:Y:S01]  /*6720*/  IMAD.MOV.U32 R8, RZ, RZ, R16 ;  /* 0x000000ffff087224 */ /* 0x000fe200078e0010 */
[----:B------:R-:W3:Y:S01]  /*6730*/  S2R R24, SR_CTAID.Y ;  /* 0x0000000000187919 */ /* 0x000ee20000002600 */
[----:B------:R-:W-:-:S04]  /*6740*/  MOV R9, R17 ;  /* 0x0000001100097202 */ /* 0x000fc80000000f00 */
[----:B------:R-:W4:Y:S08]  /*6750*/  LDC R25, c[0x0][0x144] ;  /* 0x00005100ff197b82 */ /* 0x000f300000000800 */
[----:B------:R-:W3:Y:S08]  /*6760*/  LDC R0, c[0x0][0x8d8] ;  /* 0x00023600ff007b82 */ /* 0x000ef00000000800 */
[----:B------:R-:W3:Y:S01]  /*6770*/  LDC.64 R14, c[0x0][0x8c8] ;  /* 0x00023200ff0e7b82 */ /* 0x000ee20000000a00 */
[----:B--2---:R-:W-:-:S04]  /*6780*/  ISETP.NE.U32.AND P0, PT, R10, RZ, PT ;  /* 0x000000ff0a00720c */ /* 0x004fc80003f05070 */
[----:B------:R-:W-:Y:S02]  /*6790*/  ISETP.NE.AND.EX P0, PT, R11, RZ, PT, P0 ;  /* 0x000000ff0b00720c */ /* 0x000fe40003f05300 */
[----:B-1----:R-:W-:-:S05]  /*67a0*/  I2FP.F32.U32 R3, R12 ;  /* 0x0000000c00037245 */ /* 0x002fca0000201000 */
[----:B------:R-:W-:-:S04]  /*67b0*/  FMUL R3, R3, UR4 ;  /* 0x0000000403037c20 */ /* 0x000fc80008400000 */
[----:B------:R1:W2:Y:S02]  /*67c0*/  F2I.U32.TRUNC.NTZ R23, R3 ;  /* 0x0000000300177305 */ /* 0x0002a4000020f000 */
[----:B----4-:R-:W-:Y:S05]  /*67d0*/  @!P0 BRA `(.L_x_167) ;  /* 0x0000000000288947 */ /* 0x010fea0003800000 */
[----:B-1----:R-:W1:Y:S02]  /*67e0*/  LDC R3, c[0x0][0x8dc] ;  /* 0x00023700ff037b82 */ /* 0x002e640000000800 */
        /* <DEDUP_REMOVED lines=9> */
.L_x_167:
[----:B------:R-:W4:Y:S01]  /*6880*/  LDC.64 R20, c[0x0][0x8e8] ;  /* 0x00023a00ff147b82 */ /* 0x000f220000000a00 */
[-C--:B---3--:R-:W-:Y:S01]  /*6890*/  SHF.R.U64 R31, R8, R0.reuse, R9 ;  /* 0x00000000081f7219 */ /* 0x088fe20000001209 */
[----:B--2---:R-:W-:Y:S01]  /*68a0*/  IMAD.MOV R23, RZ, RZ, -R23 ;  /* 0x000000ffff177224 */ /* 0x004fe200078e0a17 */
[----:B------:R-:W-:Y:S01]  /*68b0*/  SHF.R.U32.HI R0, RZ, R0, R9 ;  /* 0x00000000ff007219 */ /* 0x000fe20000011609 */
[----:B------:R-:W-:Y:S01]  /*68c0*/  ULDC UR4, c[0x0][0x154] ;  /* 0x0000550000047ab9 */ /* 0x000fe20000000800 */
[----:B-1----:R-:W-:Y:S01]  /*68d0*/  IADD3 R3, P0, RZ, -R31, RZ ;  /* 0x8000001fff037210 */ /* 0x002fe20007f1e0ff */
[----:B------:R-:W-:Y:S02]  /*68e0*/  IMAD R26, R25, R23, R12 ;  /* 0x00000017191a7224 */ /* 0x000fe400078e020c */
[----:B------:R-:W1:Y:S01]  /*68f0*/  LDC R6, c[0x0][0x8c0] ;  /* 0x00023000ff067b82 */ /* 0x000e620000000800 */
[----:B------:R-:W-:Y:S02]  /*6900*/  IMAD.MOV.U32 R7, RZ, RZ, 0x1 ;  /* 0x00000001ff077424 */ /* 0x000fe400078e00ff */
[----:B------:R-:W-:-:S04]  /*6910*/  IMAD.X R5, RZ, RZ, ~R0, P0 ;  /* 0x000000ffff057224 */ /* 0x000fc800000e0e00 */
[-C--:B------:R-:W-:Y:S01]  /*6920*/  IMAD R0, R5, R14.reuse, RZ ;  /* 0x0000000e05007224 */ /* 0x080fe200078e02ff */
[----:B------:R-:W2:Y:S01]  /*6930*/  LDC R8, c[0x0][0x8b0] ;  /* 0x00022c00ff087b82 */ /* 0x000ea20000000800 */
[----:B------:R-:W-:-:S04]  /*6940*/  IMAD.WIDE.U32 R4, R3, R14, R16 ;  /* 0x0000000e03047225 */ /* 0x000fc800078e0010 */
[----:B------:R-:W-:Y:S01]  /*6950*/  IMAD R3, R3, R15, R0 ;  /* 0x0000000f03037224 */ /* 0x000fe200078e0200 */
[----:B------:R-:W-:Y:S02]  /*6960*/  I2FP.F32.U32 R0, R24 ;  /* 0x0000001800007245 */ /* 0x000fe40000201000 */
[----:B------:R-:W3:Y:S01]  /*6970*/  LDC R28, c[0x0][0x900] ;  /* 0x00024000ff1c7b82 */ /* 0x000ee20000000800 */
[----:B----4-:R-:W-:Y:S02]  /*6980*/  ISETP.NE.U32.AND P0, PT, R20, RZ, PT ;  /* 0x000000ff1400720c */ /* 0x010fe40003f05070 */
[----:B------:R-:W-:Y:S01]  /*6990*/  IADD3 R3, R5, R3, RZ ;  /* 0x0000000305037210 */ /* 0x000fe20007ffe0ff */
[----:B------:R-:W-:Y:S01]  /*69a0*/  FMUL R0, R0, UR4 ;  /* 0x0000000400007c20 */ /* 0x000fe20008400000 */
[----:B------:R-:W-:Y:S01]  /*69b0*/  ISETP.NE.AND.EX P0, PT, R21, RZ, PT, P0 ;  /* 0x000000ff1500720c */ /* 0x000fe20003f05300 */
[----:B------:R-:W-:Y:S02]  /*69c0*/  IMAD.MOV.U32 R5, RZ, RZ, -0x1 ;  /* 0xffffffffff057424 */ /* 0x000fe400078e00ff */
[----:B------:R-:W4:Y:S01]  /*69d0*/  LDC R15, c[0x0][0x148] ;  /* 0x00005200ff0f7b82 */ /* 0x000f220000000800 */
[-CC-:B-1----:R-:W-:Y:S01]  /*69e0*/  SHF.R.U64 R12, R4, R6.reuse, R3.reuse ;  /* 0x00000006040c7219 */ /* 0x182fe20000001203 */
[----:B------:R1:W1:Y:S01]  /*69f0*/  F2I.U32.TRUNC.NTZ R13, R0 ;  /* 0x00000000000d7305 */ /* 0x000262000020f000 */
[----:B------:R-:W-:-:S05]  /*6a00*/  SHF.R.U32.HI R3, RZ, R6, R3 ;  /* 0x00000006ff037219 */ /* 0x000fca0000011603 */
[----:B------:R-:W1:Y:S01]  /*6a10*/  LDC R25, c[0x0][0x8a8] ;  /* 0x00022a00ff197b82 */ /* 0x000e620000000800 */
[-CC-:B--2---:R-:W-:Y:S02]  /*6a20*/  SHF.R.U64 R10, R12, R8.reuse, R3.reuse ;  /* 0x000000080c0a7219 */ /* 0x184fe40000001203 */
[----:B------:R-:W-:-:S05]  /*6a30*/  SHF.R.U32.HI R3, RZ, R8, R3 ;  /* 0x00000008ff037219 */ /* 0x000fca0000011603 */
[----:B------:R-:W2:Y:S01]  /*6a40*/  LDC R27, c[0x0][0x8f0] ;  /* 0x00023c00ff1b7b82 */ /* 0x000ea20000000800 */
[-C--:B---3--:R-:W-:Y:S02]  /*6a50*/  SHF.L.U32 R4, R5, R28.reuse, RZ ;  /* 0x0000001c05047219 */ /* 0x088fe400000006ff */
[-CC-:B------:R-:W-:Y:S02]  /*6a60*/  SHF.R.U64 R14, R10, R28.reuse, R3.reuse ;  /* 0x0000001c0a0e7219 */ /* 0x180fe40000001203 */
[----:B------:R-:W-:Y:S02]  /*6a70*/  SHF.R.U32.HI R5, RZ, R28, R3 ;  /* 0x0000001cff057219 */ /* 0x000fe40000011603 */
[----:B------:R-:W-:Y:S01]  /*6a80*/  LOP3.LUT R23, RZ, R4, RZ, 0x33, !PT ;  /* 0x00000004ff177212 */ /* 0x000fe200078e33ff */
[----:B------:R-:W3:Y:S01]  /*6a90*/  LDC R29, c[0x0][0x8e0] ;  /* 0x00023800ff1d7b82 */ /* 0x000ee20000000800 */
[----:B------:R-:W-:Y:S02]  /*6aa0*/  SHF.L.U32 R28, R7, R28, RZ ;  /* 0x0000001c071c7219 */ /* 0x000fe400000006ff */
[----:B------:R-:W-:-:S05]  /*6ab0*/  MOV R4, R14 ;  /* 0x0000000e00047202 */ /* 0x000fca0000000f00 */
[----:B------:R-:W1:Y:S01]  /*6ac0*/  LDC R30, c[0x0][0x8b8] ;  /* 0x00022e00ff1e7b82 */ /* 0x000e620000000800 */
[----:B------:R-:W-:Y:S05]  /*6ad0*/  @!P0 BRA `(.L_x_168) ;  /* 0x0000000000288947 */ /* 0x000fea0003800000 */
[----:B------:R-:W5:Y:S02]  /*6ae0*/  LDC R3, c[0x0][0x8f4] ;  /* 0x00023d00ff037b82 */ /* 0x000f640000000800 */
[----:B-----5:R-:W-:-:S05]  /*6af0*/  IADD3 R3, P0, R14, R3, RZ ;  /* 0x000000030e037210 */ /* 0x020fca0007f1e0ff */
        /* <DEDUP_REMOVED lines=8> */
.L_x_168:
[----:B------:R-:W-:Y:S01]  /*6b80*/  ISETP.NE.AND P0, PT, R2, 0x1, PT ;  /* 0x000000010200780c */ /* 0x000fe20003f05270 */
[----:B-1----:R-:W-:Y:S01]  /*6b90*/  IMAD.MOV R13, RZ, RZ, -R13 ;  /* 0x000000ffff0d7224 */ /* 0x002fe200078e0a0d */
[----:B--2---:R-:W-:Y:S01]  /*6ba0*/  SHF.R.U64 R0, R4, R27, R5 ;  /* 0x0000001b04007219 */ /* 0x004fe20000001205 */
[----:B------:R-:W-:Y:S01]  /*6bb0*/  VIADD R5, R25, 0xffffffff ;  /* 0xffffffff19057836 */ /* 0x000fe20000000000 */
[----:B------:R-:W-:Y:S02]  /*6bc0*/  LOP3.LUT R23, R10, R23, RZ, 0xc0, !PT ;  /* 0x000000170a177212 */ /* 0x000fe400078ec0ff */
[----:B------:R-:W-:Y:S02]  /*6bd0*/  IADD3 R3, -R0, RZ, RZ ;  /* 0x000000ff00037210 */ /* 0x000fe40007ffe1ff */
[----:B------:R-:W-:Y:S01]  /*6be0*/  LOP3.LUT R5, R12, R5, RZ, 0xc0, !PT ;  /* 0x000000050c057212 */ /* 0x000fe200078ec0ff */
[----:B------:R-:W-:Y:S01]  /*6bf0*/  IMAD R23, R28, R0, R23 ;  /* 0x000000001c177224 */ /* 0x000fe200078e0217 */
[----:B------:R-:W-:Y:S01]  /*6c00*/  R2UR UR47, R31 ;  /* 0x000000001f2f72ca */ /* 0x000fe200000e0000 */
[----:B---3--:R-:W-:-:S02]  /*6c10*/  IMAD R0, R3, R29, R14 ;  /* 0x0000001d03007224 */ /* 0x008fc400078e020e */
[----:B----4-:R-:W-:Y:S02]  /*6c20*/  @P0 IMAD R26, R15, R13, R24 ;  /* 0x0000000d0f1a0224 */ /* 0x010fe400078e0218 */
[----:B------:R-:W-:Y:S02]  /*6c30*/  IMAD R0, R0, R25, R5 ;  /* 0x0000001900007224 */ /* 0x000fe400078e0205 */
[----:B------:R-:W-:Y:S02]  /*6c40*/  IMAD R23, R23, R30, R26 ;  /* 0x0000001e17177224 */ /* 0x000fe400078e021a */
[----:B------:R-:W-:-:S03]  /*6c50*/  IMAD.MOV.U32 R3, RZ, RZ, 0x1 ;  /* 0x00000001ff037424 */ /* 0x000fc600078e00ff */
[----:B------:R-:W-:Y:S02]  /*6c60*/  SEL R60, R0, R23, !P0 ;  /* 0x00000017003c7207 */ /* 0x000fe40004000000 */
[----:B------:R-:W-:Y:S02]  /*6c70*/  SEL R23, R23, R0, !P0 ;  /* 0x0000000017177207 */ /* 0x000fe40004000000 */
[----:B------:R-:W-:-:S07]  /*6c80*/  PRMT R0, R3, 0x7610, R0 ;  /* 0x0000761003007816 */ /* 0x000fce0000000000 */
.L_x_166:
[----:B------:R-:W-:Y:S01]  /*6c90*/  UIADD3 UR48, UR10, 0x1, URZ ;  /* 0x000000010a307890 */ /* 0x000fe2000fffe03f */
[----:B------:R-:W-:Y:S01]  /*6ca0*/  LOP3.LUT P0, RZ, R0, 0xff, RZ, 0xc0, !PT ;  /* 0x000000ff00ff7812 */ /* 0x000fe2000780c0ff */
[----:B------:R-:W-:Y:S02]  /*6cb0*/  ULOP3.LUT UR43, UR8, 0x7, URZ, 0xc0, !UPT ;  /* 0x00000007082b7892 */ /* 0x000fe4000f8ec03f */
[----:B------:R-:W-:Y:S02]  /*6cc0*/  UISETP.NE.AND UP0, UPT, UR48, 0x3, UPT ;  /* 0x000000033000788c */ /* 0x000fe4000bf05270 */
[----:B------:R-:W-:Y:S02]  /*6cd0*/  UIADD3 UR39, UR39, 0x2, URZ ;  /* 0x0000000227277890 */ /* 0x000fe4000fffe03f */
[----:B------:R-:W-:Y:S02]  /*6ce0*/  USEL UR49, URZ, 0x1, UP0 ;  /* 0x000000013f317887 */ /* 0x000fe40008000000 */
[----:B------:R-:W-:-:S02]  /*6cf0*/  USEL UR48, UR48, URZ, UP0 ;  /* 0x0000003f30307287 */ /* 0x000fc40008000000 */
[----:B------:R-:W-:Y:S02]  /*6d00*/  ULOP3.LUT UR49, UR9, UR49, URZ, 0x3c, !UPT ;  /* 0x0000003109317292 */ /* 0x000fe4000f8e3c3f */
[----:B------:R-:W-:Y:S10]  /*6d10*/  @P0 BRA `(.L_x_169) ;  /* 0xffffffa400e80947 */ /* 0x000ff4000383ffff */
[----:B------:R-:W-:-:S13]  /*6d20*/  PLOP3.LUT P0, PT, PT, PT, PT, 0x8, 0x0 ;  /* 0x000000000000781c */ /* 0x000fda0003f0e170 */
.L_x_19:
[----:B------:R-:W-:Y:S05]  /*6d30*/  @P0 BRA `(.L_x_11) ;  /* 0x0000002800f00947 */ /* 0x000fea0003800000 */
[----:B------:R-:W-:Y:S01]  /*6d40*/  ULDC.64 UR6, c[0x0][0x588] ;  /* 0x0001620000067ab9 */ /* 0x000fe20000000a00 */
[----:B------:R-:W-:Y:S01]  /*6d50*/  ULDC.64 UR4, c[0x0][0x590] ;  /* 0x0001640000047ab9 */ /* 0x000fe20000000a00 */
[----:B------:R-:W-:Y:S01]  /*6d60*/  ISETP.NE.U32.AND P0, PT, RZ, UR6, PT ;  /* 0x00000006ff007c0c */ /* 0x000fe2000bf05070 */
[----:B------:R-:W-:-:S04]  /*6d70*/  DEPBAR.LE SB0, 0x0 ;  /* 0x000080000000791a */ /* 0x000fc80000000000 */
[----:B------:R-:W-:Y:S01]  /*6d80*/  ISETP.NE.U32.AND P1, PT, RZ, UR4, PT ;  /* 0x00000004ff007c0c */ /* 0x000fe2000bf25070 */
[----:B------:R-:W-:Y:S01]  /*6d90*/  BSSY B0, `(.L_x_170) ;  /* 0x0000015000007945 */ /* 0x000fe20003800000 */
[----:B------:R-:W-:Y:S02]  /*6da0*/  ISETP.NE.AND.EX P0, PT, RZ, UR7, PT, P0 ;  /* 0x00000007ff007c0c */ /* 0x000fe4000bf05300 */
[----:B------:R-:W-:-:S13]  /*6db0*/  ISETP.NE.AND.EX P1, PT, RZ, UR5, PT, P1 ;  /* 0x00000005ff007c0c */ /* 0x000fda000bf25310 */
[----:B------:R-:W-:Y:S05]  /*6dc0*/  @P0 BRA P1, `(.L_x_171) ;  /* 0x0000000000440947 */ /* 0x000fea0000800000 */
[----:B------:R-:W-:-:S04]  /*6dd0*/  ISETP.NE.U32.AND P0, PT, RZ, UR4, PT ;  /* 0x00000004ff007c0c */ /* 0x000fc8000bf05070 */
[----:B------:R-:W-:-:S13]  /*6de0*/  ISETP.NE.AND.EX P0, PT, RZ, UR5, PT, P0 ;  /* 0x00000005ff007c0c */ /* 0x000fda000bf05300 */
[----:B------:R-:W-:Y:S05]  /*6df0*/  @!P0 BRA `(.L_x_172) ;  /* 0x00000000002c8947 */ /* 0x000fea0003800000 */
[----:B------:R-:W-:-:S13]  /*6e00*/  LOP3.LUT P0, RZ, R56, 0xff, RZ, 0xc0, !PT ;  /* 0x000000ff38ff7812 */ /* 0x000fda000780c0ff */
[----:B------:R-:W-:Y:S05]  /*6e10*/  @!P0 BRA `(.L_x_173) ;  /* 0x0000000000108947 */ /* 0x000fea0003800000 */
[----:B-----5:R-:W-:-:S13]  /*6e20*/  FSETP.NEU.AND P0, PT, R57, RZ, PT ;  /* 0x000000ff3900720b */ /* 0x020fda0003f0d000 */
[----:B------:R-:W-:Y:S05]  /*6e30*/  @!P0 BREAK B0 ;  /* 0x0000000000008942 */ /* 0x000fea0003800000 */
[----:B------:R-:W-:Y:S05]  /*6e40*/  @P0 BRA `(.L_x_171) ;  /* 0x0000000000240947 */ /* 0x000fea0003800000 */
[----:B------:R-:W-:Y:S05]  /*6e50*/  BRA `(.L_x_11) ;  /* 0x0000002800a87947 */ /* 0x000fea0003800000 */
.L_x_173:
[----:B------:R-:W-:-:S04]  /*6e60*/  ISETP.NE.U32.AND P0, PT, RZ, UR6, PT ;  /* 0x00000006ff007c0c */ /* 0x000fc8000bf05070 */
[----:B------:R-:W-:-:S13]  /*6e70*/  ISETP.NE.AND.EX P0, PT, RZ, UR7, PT, P0 ;  /* 0x00000007ff007c0c */ /* 0x000fda000bf05300 */
[----:B------:R-:W-:Y:S05]  /*6e80*/  @!P0 BREAK B0 ;  /* 0x0000000000008942 */ /* 0x000fea0003800000 */
[----:B------:R-:W-:Y:S05]  /*6e90*/  @P0 BRA `(.L_x_171) ;  /* 0x0000000000100947 */ /* 0x000fea0003800000 */
[----:B------:R-:W-:Y:S05]  /*6ea0*/  BRA `(.L_x_11) ;  /* 0x0000002800947947 */ /* 0x000fea0003800000 */
.L_x_172:
[----:B-----5:R-:W-:-:S13]  /*6eb0*/  FSETP.NEU.AND P0, PT, R57, RZ, PT ;  /* 0x000000ff3900720b */ /* 0x020fda0003f0d000 */
[----:B------:R-:W-:Y:S05]  /*6ec0*/  @!P0 BREAK B0 ;  /* 0x0000000000008942 */ /* 0x000fea0003800000 */
[----:B------:R-:W-:Y:S05]  /*6ed0*/  @!P0 BRA `(.L_x_11) ;  /* 0x0000002800888947 */ /* 0x000fea0003800000 */
.L_x_171:
[----:B------:R-:W-:Y:S05]  /*6ee0*/  BSYNC B0 ;  /* 0x0000000000007941 */ /* 0x000fea0003800000 */
.L_x_170:
[----:B------:R-:W-:-:S04]  /*6ef0*/  LOP3.LUT R19, R19, 0x1, RZ, 0xfc, !PT ;  /* 0x0000000113137812 */ /* 0x000fc800078efcff */
[----:B------:R-:W-:-:S13]  /*6f00*/  ISETP.NE.AND P0, PT, R19, 0x3, PT ;  /* 0x000000031300780c */ /* 0x000fda0003f05270 */
[----:B------:R-:W-:Y:S05]  /*6f10*/  @!P0 BRA `(.L_x_174) ;  /* 0x0000000000048947 */ /* 0x000fea0003800000 */
[----:B------:R-:W-:Y:S01]  /*6f20*/  BPT.TRAP 0x1 ;  /* 0x000000040000795c */ /* 0x000fe20000300000 */
.L_x_174:
[----:B------:R-:W3:Y:S01]  /*6f30*/  S2UR UR5, SR_CgaCtaId ;  /* 0x00000000000579c3 */ /* 0x000ee20000008800 */
[----:B------:R-:W-:Y:S02]  /*6f40*/  UMOV UR4, 0x400 ;  /* 0x0000040000047882 */ /* 0x000fe40000000000 */
[----:B---3--:R-:W-:-:S04]  /*6f50*/  ULEA UR4, UR5, UR4, 0x18 ;  /* 0x0000000405047291 */ /* 0x008fc8000f8ec03f */
[----:B------:R-:W-:-:S04]  /*6f60*/  ULEA UR4, UR38, UR4, 0x3 ;  /* 0x0000000426047291 */ /* 0x000fc8000f8e183f */
[----:B------:R-:W-:-:S04]  /*6f70*/  UIADD3 UR4, UR4, 0x98, URZ ;  /* 0x0000009804047890 */ /* 0x000fc8000fffe03f */
[----:B------:R-:W-:-:S09]  /*6f80*/  UPRMT UR4, UR5, 0x654, UR4 ;  /* 0x0000065405047896 */ /* 0x000fd20008000004 */
[----:B------:R-:W-:Y:S01]  /*6f90*/  SYNCS.ARRIVE.TRANS64.RED.A1T0 RZ, [UR4], RZ ;  /* 0x000000ffffff79a7 */ /* 0x000fe20008100404 */
[----:B------:R-:W-:Y:S05]  /*6fa0*/  BRA `(.L_x_11) ;  /* 0x0000002800547947 */ /* 0x000fea0003800000 */
.L_x_10:
[----:B------:R-:W-:Y:S01]  /*6fb0*/  ULDC.64 UR4, c[0x0][0x8f8] ;  /* 0x00023e0000047ab9 */ /* 0x000fe20000000a00 */
[----:B------:R-:W-:Y:S01]  /*6fc0*/  PRMT R10, RZ, 0x7610, R10 ;  /* 0x00007610ff0a7816 */ /* 0x000fe2000000000a */
[----:B------:R-:W-:Y:S01]  /*6fd0*/  IMAD.MOV.U32 R13, RZ, RZ, -0x1 ;  /* 0xffffffffff0d7424 */ /* 0x000fe200078e00ff */
[----:B------:R-:W-:Y:S01]  /*6fe0*/  ISETP.GE.U32.AND P1, PT, R16, UR4, PT ;  /* 0x0000000410007c0c */ /* 0x000fe2000bf26070 */
[----:B------:R-:W-:Y:S01]  /*6ff0*/  IMAD.MOV.U32 R6, RZ, RZ, -0x1 ;  /* 0xffffffffff067424 */ /* 0x000fe200078e00ff */
[----:B------:R-:W-:Y:S02]  /*7000*/  MOV R7, 0xffffffff ;  /* 0xffffffff00077802 */ /* 0x000fe40000000f00 */
[----:B------:R-:W-:-:S13]  /*7010*/  ISETP.GE.U32.AND.EX P1, PT, R17, UR5, PT, P1 ;  /* 0x0000000511007c0c */ /* 0x000fda000bf26110 */
[----:B------:R-:W-:Y:S05]  /*7020*/  @P1 BRA `(.L_x_175) ;  /* 0x00000004005c1947 */ /* 0x000fea0003800000 */
[----:B------:R-:W1:Y:S01]  /*7030*/  LDC.64 R14, c[0x0][0x8d0] ;  /* 0x00023400ff0e7b82 */ /* 0x000e620000000a00 */
[----:B------:R-:W-:Y:S01]  /*7040*/  IMAD.MOV.U32 R12, RZ, RZ, R16 ;  /* 0x000000ffff0c7224 */ /* 0x000fe200078e0010 */
[----:B------:R-:W-:-:S06]  /*7050*/  MOV R13, R17 ;  /* 0x00000011000d7202 */ /* 0x000fcc0000000f00 */
        /* <DEDUP_REMOVED lines=15> */
.L_x_176:
[--C-:B------:R-:W-:Y:S01]  /*7150*/  SHF.R.U64 R14, R12, R20, R13.reuse ;  /* 0x000000140c0e7219 */ /* 0x100fe2000000120d */
[----:B------:R-:W1:Y:S01]  /*7160*/  LDC R26, c[0x0][0x8c0] ;  /* 0x00023000ff1a7b82 */ /* 0x000e620000000800 */
[----:B------:R-:W-:Y:S01]  /*7170*/  I2FP.F32.U32 R7, R8 ;  /* 0x0000000800077245 */ /* 0x000fe20000201000 */
[----:B------:R-:W-:Y:S01]  /*7180*/  ULDC UR4, c[0x0][0x150] ;  /* 0x0000540000047ab9 */ /* 0x000fe20000000800 */
[----:B------:R-:W-:Y:S02]  /*7190*/  SHF.R.U32.HI R6, RZ, R20, R13 ;  /* 0x00000014ff067219 */ /* 0x000fe4000001160d */
[----:B------:R-:W-:Y:S01]  /*71a0*/  IADD3 R9, P1, RZ, -R14, RZ ;  /* 0x8000000eff097210 */ /* 0x000fe20007f3e0ff */
[----:B------:R-:W-:Y:S01]  /*71b0*/  FMUL R13, R7, UR4 ;  /* 0x00000004070d7c20 */ /* 0x000fe20008400000 */
[----:B------:R-:W-:Y:S01]  /*71c0*/  ULDC UR4, c[0x0][0x154] ;  /* 0x0000550000047ab9 */ /* 0x000fe20000000800 */
[----:B------:R-:W2:Y:S02]  /*71d0*/  LDC.64 R28, c[0x0][0x8e8] ;  /* 0x00023a00ff1c7b82 */ /* 0x000ea40000000a00 */
[----:B------:R-:W-:-:S02]  /*71e0*/  IMAD.X R11, RZ, RZ, ~R6, P1 ;  /* 0x000000ffff0b7224 */ /* 0x000fc400008e0e06 */
[----:B------:R-:W3:Y:S01]  /*71f0*/  F2I.U32.TRUNC.NTZ R13, R13 ;  /* 0x0000000d000d7305 */ /* 0x000ee2000020f000 */
[----:B------:R-:W-:-:S03]  /*7200*/  IMAD.WIDE.U32 R6, R9, R24, R16 ;  /* 0x0000001809067225 */ /* 0x000fc600078e0010 */
[----:B------:R-:W4:Y:S01]  /*7210*/  LDC R15, c[0x0][0x144] ;  /* 0x00005100ff0f7b82 */ /* 0x000f220000000800 */
[----:B------:R-:W-:-:S04]  /*7220*/  IMAD R10, R11, R24, RZ ;  /* 0x000000180b0a7224 */ /* 0x000fc800078e02ff */
[----:B------:R-:W-:Y:S02]  /*7230*/  IMAD R9, R9, R25, R10 ;  /* 0x0000001909097224 */ /* 0x000fe400078e020a */
[----:B------:R-:W-:Y:S01]  /*7240*/  IMAD.MOV.U32 R10, RZ, RZ, -0x1 ;  /* 0xffffffffff0a7424 */ /* 0x000fe200078e00ff */
[----:B------:R-:W5:Y:S01]  /*7250*/  LDC R20, c[0x0][0x8b0] ;  /* 0x00022c00ff147b82 */ /* 0x000f620000000800 */
[----:B------:R-:W-:Y:S01]  /*7260*/  IMAD.IADD R7, R7, 0x1, R9 ;  /* 0x0000000107077824 */ /* 0x000fe200078e0209 */
[----:B------:R-:W-:-:S04]  /*7270*/  I2FP.F32.U32 R9, R3 ;  /* 0x0000000300097245 */ /* 0x000fc80000201000 */
[-CC-:B-1----:R-:W-:Y:S01]  /*7280*/  SHF.R.U64 R12, R6, R26.reuse, R7.reuse ;  /* 0x0000001a060c7219 */ /* 0x182fe20000001207 */
[----:B------:R-:W-:Y:S01]  /*7290*/  FMUL R9, R9, UR4 ;  /* 0x0000000409097c20 */ /* 0x000fe20008400000 */
[----:B------:R-:W1:Y:S01]  /*72a0*/  LDC R11, c[0x0][0x900] ;  /* 0x00024000ff0b7b82 */ /* 0x000e620000000800 */
[----:B---3--:R-:W-:Y:S02]  /*72b0*/  IADD3 R6, -R13, RZ, RZ ;  /* 0x000000ff0d067210 */ /* 0x008fe40007ffe1ff */
[----:B--2---:R-:W-:Y:S02]  /*72c0*/  ISETP.NE.U32.AND P1, PT, R28, RZ, PT ;  /* 0x000000ff1c00720c */ /* 0x004fe40003f25070 */
[----:B------:R-:W-:Y:S02]  /*72d0*/  SHF.R.U32.HI R7, RZ, R26, R7 ;  /* 0x0000001aff077219 */ /* 0x000fe40000011607 */
[----:B------:R-:W-:Y:S01]  /*72e0*/  ISETP.NE.AND.EX P1, PT, R29, RZ, PT, P1 ;  /* 0x000000ff1d00720c */ /* 0x000fe20003f25310 */
[----:B------:R-:W2:Y:S01]  /*72f0*/  LDC R24, c[0x0][0x148] ;  /* 0x00005200ff187b82 */ /* 0x000ea20000000800 */
[----:B----4-:R-:W-:-:S02]  /*7300*/  IMAD R25, R15, R6, R8 ;  /* 0x000000060f197224 */ /* 0x010fc400078e0208 */
[----:B------:R-:W-:-:S05]  /*7310*/  IMAD.MOV.U32 R8, RZ, RZ, 0x1 ;  /* 0x00000001ff087424 */ /* 0x000fca00078e00ff */
[----:B------:R-:W3:Y:S01]  /*7320*/  LDC R23, c[0x0][0x8a8] ;  /* 0x00022a00ff177b82 */ /* 0x000ee20000000800 */
[-CC-:B-----5:R-:W-:Y:S02]  /*7330*/  SHF.R.U64 R15, R12, R20.reuse, R7.reuse ;  /* 0x000000140c0f7219 */ /* 0x1a0fe40000001207 */
[----:B------:R-:W-:Y:S02]  /*7340*/  SHF.R.U32.HI R6, RZ, R20, R7 ;  /* 0x00000014ff067219 */ /* 0x000fe40000011607 */
[----:B------:R4:W1:Y:S03]  /*7350*/  F2I.U32.TRUNC.NTZ R20, R9 ;  /* 0x0000000900147305 */ /* 0x000866000020f000 */
[----:B------:R-:W2:Y:S01]  /*7360*/  LDC R27, c[0x0][0x8f0] ;  /* 0x00023c00ff1b7b82 */ /* 0x000ea20000000800 */
[-C--:B-1----:R-:W-:Y:S02]  /*7370*/  SHF.L.U32 R10, R10, R11.reuse, RZ ;  /* 0x0000000b0a0a7219 */ /* 0x082fe400000006ff */
[----:B------:R-:W-:-:S02]  /*7380*/  SHF.R.U64 R21, R15, R11, R6 ;  /* 0x0000000b0f157219 */ /* 0x000fc40000001206 */
[-C--:B------:R-:W-:Y:S02]  /*7390*/  SHF.R.U32.HI R7, RZ, R11.reuse, R6 ;  /* 0x0000000bff077219 */ /* 0x080fe40000011606 */
[----:B------:R-:W-:Y:S01]  /*73a0*/  SHF.L.U32 R26, R8, R11, RZ ;  /* 0x0000000b081a7219 */ /* 0x000fe200000006ff */
[----:B------:R-:W1:Y:S01]  /*73b0*/  LDC R30, c[0x0][0x8e0] ;  /* 0x00023800ff1e7b82 */ /* 0x000e620000000800 */
[----:B------:R-:W-:Y:S02]  /*73c0*/  LOP3.LUT R32, RZ, R10, RZ, 0x33, !PT ;  /* 0x0000000aff207212 */ /* 0x000fe400078e33ff */
[----:B------:R-:W-:-:S05]  /*73d0*/  MOV R6, R21 ;  /* 0x0000001500067202 */ /* 0x000fca0000000f00 */
[----:B------:R-:W1:Y:S01]  /*73e0*/  LDC R31, c[0x0][0x8b8] ;  /* 0x00022e00ff1f7b82 */ /* 0x000e620000000800 */
[----:B----4-:R-:W-:Y:S05]  /*73f0*/  @!P1 BRA `(.L_x_177) ;  /* 0x0000000000289947 */ /* 0x010fea0003800000 */
[----:B------:R-:W4:Y:S02]  /*7400*/  LDC R6, c[0x0][0x8f4] ;  /* 0x00023d00ff067b82 */ /* 0x000f240000000800 */
[----:B----4-:R-:W-:-:S05]  /*7410*/  IADD3 R11, P1, R21, R6, RZ ;  /* 0x00000006150b7210 */ /* 0x010fca0007f3e0ff */
        /* <DEDUP_REMOVED lines=8> */
.L_x_177:
[----:B------:R-:W-:Y:S01]  /*74a0*/  ISETP.NE.AND P1, PT, R2, 0x1, PT ;  /* 0x000000010200780c */ /* 0x000fe20003f25270 */
[----:B---3--:R-:W-:Y:S01]  /*74b0*/  VIADD R9, R23, 0xffffffff ;  /* 0xffffffff17097836 */ /* 0x008fe20000000000 */
[----:B--2---:R-:W-:Y:S01]  /*74c0*/  SHF.R.U64 R7, R6, R27, R7 ;  /* 0x0000001b06077219 */ /* 0x004fe20000001207 */
[----:B------:R-:W-:Y:S01]  /*74d0*/  IMAD.MOV R20, RZ, RZ, -R20 ;  /* 0x000000ffff147224 */ /* 0x000fe200078e0a14 */
[----:B------:R-:W-:Y:S01]  /*74e0*/  LOP3.LUT R6, R15, R32, RZ, 0xc0, !PT ;  /* 0x000000200f067212 */ /* 0x000fe200078ec0ff */
[----:B------:R-:W-:Y:S01]  /*74f0*/  IMAD.MOV.U32 R10, RZ, RZ, 0x1 ;  /* 0x00000001ff0a7424 */ /* 0x000fe200078e00ff */
[----:B------:R-:W-:Y:S02]  /*7500*/  IADD3 R8, -R7, RZ, RZ ;  /* 0x000000ff07087210 */ /* 0x000fe40007ffe1ff */
[----:B------:R-:W-:Y:S01]  /*7510*/  LOP3.LUT R12, R12, R9, RZ, 0xc0, !PT ;  /* 0x000000090c0c7212 */ /* 0x000fe200078ec0ff */
[----:B------:R-:W-:-:S04]  /*7520*/  IMAD R6, R26, R7, R6 ;  /* 0x000000071a067224 */ /* 0x000fc800078e0206 */
[----:B------:R-:W-:Y:S02]  /*7530*/  @P1 IMAD R25, R24, R20, R3 ;  /* 0x0000001418191224 */ /* 0x000fe400078e0203 */
[----:B-1----:R-:W-:Y:S02]  /*7540*/  IMAD R3, R8, R30, R21 ;  /* 0x0000001e08037224 */ /* 0x002fe400078e0215 */
[----:B------:R-:W-:Y:S02]  /*7550*/  IMAD R13, R6, R31, R25 ;  /* 0x0000001f060d7224 */ /* 0x000fe400078e0219 */
[----:B------:R-:W-:-:S05]  /*7560*/  IMAD R6, R3, R23, R12 ;  /* 0x0000001703067224 */ /* 0x000fca00078e020c */
[----:B------:R-:W-:Y:S02]  /*7570*/  SEL R7, R6, R13, !P1 ;  /* 0x0000000d06077207 */ /* 0x000fe40004800000 */
[----:B------:R-:W-:Y:S01]  /*7580*/  SEL R13, R13, R6, !P1 ;  /* 0x000000060d0d7207 */ /* 0x000fe20004800000 */
[----:B------:R-:W-:-:S07]  /*7590*/  IMAD.MOV.U32 R6, RZ, RZ, R14 ;  /* 0x000000ffff067224 */ /* 0x000fce00078e000e */
.L_x_175:
[----:B------:R-:W-:-:S08]  /*75a0*/  NOP ;  /* 0x0000000000007918 */ /* 0x000fd00000000000 */
[----:B------:R-:W1:-:S00]  /*75b0*/  USETMAXREG.DEALLOC.CTAPOOL 0x28 ;  /* 0x00000028000079c8 */ /* 0x000e4000080e0500 */
[----:B-1----:R-:W-:-:S13]  /*75c0*/  ISETP.NE.AND P1, PT, R0, 0x1, PT ;  /* 0x000000010000780c */ /* 0x002fda0003f25270 */
[----:B------:R-:W-:Y:S05]  /*75d0*/  @!P1 BRA `(.L_x_11) ;  /* 0x0000002000c89947 */ /* 0x000fea0003800000 */
[----:B------:R-:W-:Y:S05]  /*75e0*/  @!P4 BRA `(.L_x_178) ;  /* 0x000000100050c947 */ /* 0x000fea0003800000 */
[----:B------:R-:W-:-:S13]  /*75f0*/  ISETP.NE.OR P0, PT, R0, 0x2, P0 ;  /* 0x000000020000780c */ /* 0x000fda0000705670 */
[----:B------:R-:W-:Y:S05]  /*7600*/  @P0 BRA `(.L_x_11) ;  /* 0x0000002000bc0947 */ /* 0x000fea0003800000 */
[----:B------:R-:W-:-:S13]  /*7610*/  LOP3.LUT P1, RZ, R10, 0xff, RZ, 0xc0, !PT ;  /* 0x000000ff0aff7812 */ /* 0x000fda000782c0ff */
[----:B------:R-:W-:Y:S05]  /*7620*/  @!P1 BRA `(.L_x_179) ;  /* 0x0000000000189947 */ /* 0x000fea0003800000 */
[----:B------:R-:W-:Y:S01]  /*7630*/  UMOV UR4, 0x400 ;  /* 0x0000040000047882 */ /* 0x000fe20000000000 */
[----:B------:R-:W-:Y:S01]  /*7640*/  MOV R0, RZ ;  /* 0x000000ff00007202 */ /* 0x000fe20000000f00 */
[----:B------:R-:W-:-:S03]  /*7650*/  ULEA UR4, UR42, UR4, 0x18 ;  /* 0x000000042a047291 */ /* 0x000fc6000f8ec03f */
[----:B------:R-:W-:-:S06]  /*7660*/  SHF.L.U32 R0, R0, 0x1f, RZ ;  /* 0x0000001f00007819 */ /* 0x000fcc00000006ff */
[----:B------:R-:W1:Y:S02]  /*7670*/  SYNCS.PHASECHK.TRANS64.TRYWAIT P0, [UR4+0xb8], R0 ;  /* 0x0000b800ff0075a7 */ /* 0x000e640008000144 */
[----:B-1----:R-:W-:Y:S05]  /*7680*/  @!P0 BRA `(.L_x_180) ;  /* 0x0000002000f88947 */ /* 0x002fea0003800000 */
.L_x_179:
[----:B-1----:R-:W-:Y:S01]  /*7690*/  PRMT R0, RZ, 0x7610, R0 ;  /* 0x00007610ff007816 */ /* 0x002fe20000000000 */
[----:B------:R-:W-:Y:S06]  /*76a0*/  @P3 BRA `(.L_x_181) ;  /* 0x0000000000243947 */ /* 0x000fec0003800000 */
[----:B------:R-:W-:Y:S02]  /*76b0*/  ULDC.64 UR4, c[0x0][0x588] ;  /* 0x0001620000047ab9 */ /* 0x000fe40000000a00 */
[----:B------:R-:W-:-:S04]  /*76c0*/  ISETP.NE.U32.AND P0, PT, RZ, UR4, PT ;  /* 0x00000004ff007c0c */ /* 0x000fc8000bf05070 */
[----:B------:R-:W-:-:S13]  /*76d0*/  ISETP.NE.AND.EX P0, PT, RZ, UR5, PT, P0 ;  /* 0x00000005ff007c0c */ /* 0x000fda000bf05300 */
[----:B------:R-:W-:Y:S05]  /*76e0*/  @!P0 BRA `(.L_x_182) ;  /* 0x00000000000c8947 */ /* 0x000fea0003800000 */
[----:B------:R1:W5:Y:S01]  /*76f0*/  LDG.E R3, desc[UR54][R4.64] ;  /* 0x0000003604037981 */ /* 0x000362000c1e1900 */
[----:B------:R-:W-:Y:S01]  /*7700*/  IMAD.MOV.U32 R0, RZ, RZ, 0x1 ;  /* 0x00000001ff007424 */ /* 0x000fe200078e00ff */
[----:B------:R-:W-:Y:S06]  /*7710*/  BRA `(.L_x_181) ;  /* 0x0000000000087947 */ /* 0x000fec0003800000 */
.L_x_182:
[----:B------:R-:W2:Y:S01]  /*7720*/  LDC R3, c[0x0][0x580] ;  /* 0x00016000ff037b82 */ /* 0x000ea20000000800 */
[----:B------:R-:W-:-:S07]  /*7730*/  IMAD.MOV.U32 R0, RZ, RZ, 0x1 ;  /* 0x00000001ff007424 */ /* 0x000fce00078e00ff */
.L_x_181:
[----:B------:R-:W-:Y:S01]  /*7740*/  UMOV UR4, URZ ;  /* 0x0000003f00047c82 */ /* 0x000fe20008000000 */
[----:B------:R-:W-:Y:S01]  /*7750*/  MOV R8, 0x1 ;  /* 0x0000000100087802 */ /* 0x000fe20000000f00 */
[----:B------:R-:W-:Y:S06]  /*7760*/  @!P1 BRA `(.L_x_183) ;  /* 0x0000000c004c9947 */ /* 0x000fec0003800000 */
[----:B------:R-:W3:Y:S01]  /*7770*/  LDC R9, c[0x0][0x900] ;  /* 0x00024000ff097b82 */ /* 0x000ee20000000800 */
[----:B-1----:R-:W-:Y:S01]  /*7780*/  IMAD.MOV.U32 R4, RZ, RZ, -0x1 ;  /* 0xffffffffff047424 */ /* 0x002fe200078e00ff */
[----:B------:R-:W-:Y:S01]  /*7790*/  LOP3.LUT R10, R19, 0x2, RZ, 0xfc, !PT ;  /* 0x00000002130a7812 */ /* 0x000fe200078efcff */
[----:B------:R-:W-:Y:S01]  /*77a0*/  IMAD.MOV.U32 R8, RZ, RZ, 0x1 ;  /* 0x00000001ff087424 */ /* 0x000fe200078e00ff */
[----:B------:R-:W-:Y:S01]  /*77b0*/  ULDC.64 UR14, c[0x0][0x198] ;  /* 0x00006600000e7ab9 */ /* 0x000fe20000000a00 */
[----:B------:R-:W-:Y:S01]  /*77c0*/  UMOV UR4, URZ ;  /* 0x0000003f00047c82 */ /* 0x000fe20008000000 */
[----:B------:R-:W-:Y:S01]  /*77d0*/  ULDC.64 UR22, c[0x0][0x588] ;  /* 0x0001620000167ab9 */ /* 0x000fe20000000a00 */
[----:B------:R-:W-:Y:S01]  /*77e0*/  ULDC.64 UR24, c[0x0][0x590] ;  /* 0x0001640000187ab9 */ /* 0x000fe20000000a00 */
[----:B------:R-:W1:Y:S01]  /*77f0*/  LDC R11, c[0x0][0x8a8] ;  /* 0x00022a00ff0b7b82 */ /* 0x000e620000000800 */
[----:B------:R-:W-:Y:S01]  /*7800*/  ULDC.64 UR26, c[0x0][0x8f8] ;  /* 0x00023e00001a7ab9 */ /* 0x000fe20000000a00 */
[----:B---3--:R-:W-:-:S02]  /*7810*/  SHF.L.U32 R4, R4, R9, RZ ;  /* 0x0000000904047219 */ /* 0x008fc400000006ff */
[----:B------:R-:W-:Y:S02]  /*7820*/  SHF.L.U32 R9, R8, R9, RZ ;  /* 0x0000000908097219 */ /* 0x000fe400000006ff */
[----:B------:R-:W-:Y:S02]  /*7830*/  MOV R8, 0x1 ;  /* 0x0000000100087802 */ /* 0x000fe40000000f00 */
[----:B------:R-:W-:Y:S01]  /*7840*/  LOP3.LUT R12, RZ, R4, RZ, 0x33, !PT ;  /* 0x00000004ff0c7212 */ /* 0x000fe200078e33ff */
[----:B-1----:R-:W-:-:S07]  /*7850*/  VIADD R11, R11, 0xffffffff ;  /* 0xffffffff0b0b7836 */ /* 0x002fce0000000000 */
.L_x_203:
[----:B------:R-:W-:Y:S02]  /*7860*/  ISETP.NE.U32.AND P0, PT, RZ, UR24, PT ;  /* 0x00000018ff007c0c */ /* 0x000fe4000bf05070 */
[----:B------:R-:W-:Y:S02]  /*7870*/  R2UR UR19, R13 ;  /* 0x000000000d1372ca */ /* 0x000fe400000e0000 */
[----:B------:R-:W-:Y:S02]  /*7880*/  R2UR UR18, R7 ;  /* 0x00000000071272ca */ /* 0x000fe400000e0000 */
[----:B------:R-:W-:-:S09]  /*7890*/  ISETP.NE.AND.EX P0, PT, RZ, UR25, PT, P0 ;  /* 0x00000019ff007c0c */ /* 0x000fd2000bf05300 */
[----:B------:R-:W-:Y:S02]  /*78a0*/  USHF.L.U32 UR19, UR19, 0x7, URZ ;  /* 0x0000000713137899 */ /* 0x000fe4000800063f */
[----:B------:R-:W-:Y:S02]  /*78b0*/  USHF.L.U32 UR18, UR18, 0x6, URZ ;  /* 0x0000000612127899 */ /* 0x000fe4000800063f */
[----:B------:R-:W-:Y:S10]  /*78c0*/  @!P0 BRA `(.L_x_184) ;  /* 0x00000000002c8947 */ /* 0x000ff40003800000 */
[----:B------:R-:W-:-:S04]  /*78d0*/  ISETP.NE.U32.AND P1, PT, RZ, UR22, PT ;  /* 0x00000016ff007c0c */ /* 0x000fc8000bf25070 */
[----:B------:R-:W-:-:S13]  /*78e0*/  ISETP.NE.AND.EX P1, PT, RZ, UR23, PT, P1 ;  /* 0x00000017ff007c0c */ /* 0x000fda000bf25310 */
[----:B------:R-:W-:Y:S05]  /*78f0*/  @!P1 BRA `(.L_x_185) ;  /* 0x0000000000189947 */ /* 0x000fea0003800000 */
[----:B------:R-:W1:Y:S01]  /*7900*/  LDC.64 R4, c[0x0][0x588] ;  /* 0x00016200ff047b82 */ /* 0x000e620000000a00 */
[----:B--2--5:R-:W-:-:S04]  /*7910*/  IMAD R3, R6, UR24, RZ ;  /* 0x0000001806037c24 */ /* 0x024fc8000f8e02ff */
[----:B-1----:R-:W-:-:S05]  /*7920*/  IMAD.WIDE R4, R3, 0x4, R4 ;  /* 0x0000000403047825 */ /* 0x002fca00078e0204 */
[----:B------:R1:W5:Y:S01]  /*7930*/  LDG.E R3, desc[UR54][R4.64] ;  /* 0x0000003604037981 */ /* 0x000362000c1e1900 */
[----:B------:R-:W-:Y:S01]  /*7940*/  IMAD.MOV.U32 R0, RZ, RZ, 0x1 ;  /* 0x00000001ff007424 */ /* 0x000fe200078e00ff */
[----:B------:R-:W-:Y:S06]  /*7950*/  BRA `(.L_x_184) ;  /* 0x0000000000087947 */ /* 0x000fec0003800000 */
.L_x_185:
[----:B--2--5:R-:W3:Y:S01]  /*7960*/  LDC R3, c[0x0][0x580] ;  /* 0x00016000ff037b82 */ /* 0x024ee20000000800 */
[----:B------:R-:W-:-:S07]  /*7970*/  MOV R0, 0x1 ;  /* 0x0000000100007802 */ /* 0x000fce0000000f00 */
.L_x_184:
[----:B------:R-:W-:Y:S05]  /*7980*/  @!P0 BRA `(.L_x_186) ;  /* 0x00000000001c8947 */ /* 0x000fea0003800000 */
[----:B------:R-:W-:-:S13]  /*7990*/  LOP3.LUT P2, RZ, R0, 0xff, RZ, 0xc0, !PT ;  /* 0x000000ff00ff7812 */ /* 0x000fda000784c0ff */
[----:B-1----:R-:W1:Y:S02]  /*79a0*/  @!P2 LDC.64 R4, c[0x0][0x588] ;  /* 0x00016200ff04ab82 */ /* 0x002e640000000a00 */
[----:B-1----:R-:W-:-:S04]  /*79b0*/  @!P2 ISETP.NE.U32.AND P0, PT, R4, RZ, PT ;  /* 0x000000ff0400a20c */ /* 0x002fc80003f05070 */
[----:B------:R-:W-:Y:S02]  /*79c0*/  @!P2 ISETP.NE.AND.EX P1, PT, R5, RZ, PT, P0 ;  /* 0x000000ff0500a20c */ /* 0x000fe40003f25300 */
[----:B--23-5:R-:W-:Y:S02]  /*79d0*/  @P2 FSETP.EQ.AND P0, PT, R3, RZ, PT ;  /* 0x000000ff0300220b */ /* 0x02cfe40003f02000 */
[----:B------:R-:W-:Y:S01]  /*79e0*/  @!P2 PLOP3.LUT P0, PT, P1, PT, PT, 0x8, 0x0 ;  /* 0x000000000000a81c */ /* 0x000fe20000f0e170 */
[----:B------:R-:W-:-:S12]  /*79f0*/  BRA `(.L_x_187) ;  /* 0x0000000000047947 */ /* 0x000fd80003800000 */
.L_x_186:
[----:B--23-5:R-:W-:-:S13]  /*7a00*/  FSETP.EQ.AND P0, PT, R3, RZ, PT ;  /* 0x000000ff0300720b */ /* 0x02cfda0003f02000 */
.L_x_187:
[----:B------:R-:W-:Y:S02]  /*7a10*/  ISETP.NE.AND P2, PT, R10, 0x3, PT ;  /* 0x000000030a00780c */ /* 0x000fe40003f45270 */
[----:B------:R-:W-:-:S04]  /*7a20*/  ELECT P1, URZ, PT ;  /* 0x00000000003f782f */ /* 0x000fc80003820000 */
[----:B------:R-:W-:-:S07]  /*7a30*/  PLOP3.LUT P0, PT, P1, P0, PT, 0x20, 0x0 ;  /* 0x000000000000781c */ /* 0x000fce0000f00470 */
[----:B------:R-:W-:Y:S06]  /*7a40*/  @!P2 BRA `(.L_x_188) ;  /* 0x000000000004a947 */ /* 0x000fec0003800000 */
[----:B------:R-:W-:Y:S01]  /*7a50*/  BPT.TRAP 0x1 ;  /* 0x000000040000795c */ /* 0x000fe20000300000 */
.L_x_188:
[----:B------:R-:W2:Y:S01]  /*7a60*/  S2UR UR42, SR_CgaCtaId ;  /* 0x00000000002a79c3 */ /* 0x000ea20000008800 */
[----:B------:R-:W-:Y:S01]  /*7a70*/  UMOV UR5, 0x400 ;  /* 0x0000040000057882 */ /* 0x000fe20000000000 */
[----:B-1----:R-:W-:Y:S01]  /*7a80*/  SHF.L.U32 R4, R8, 0x1f, RZ ;  /* 0x0000001f08047819 */ /* 0x002fe200000006ff */
[----:B--2---:R-:W-:-:S04]  /*7a90*/  ULEA UR6, UR42, UR5, 0x18 ;  /* 0x000000052a067291 */ /* 0x004fc8000f8ec03f */
[----:B------:R-:W-:-:S09]  /*7aa0*/  ULEA UR5, UR4, UR6, 0x3 ;  /* 0x0000000604057291 */ /* 0x000fd2000f8e183f */
[----:B------:R-:W1:Y:S02]  /*7ab0*/  SYNCS.PHASECHK.TRANS64.TRYWAIT P1, [UR5+0x98], R4 ;  /* 0x00009804ff0075a7 */ /* 0x000e640008020145 */
[----:B-1----:R-:W-:Y:S05]  /*7ac0*/  @!P1 BRA `(.L_x_189) ;  /* 0x0000002000009947 */ /* 0x002fea0003800000 */
.L_x_235:
[----:B------:R-:W-:Y:S04]  /*7ad0*/  BSSY B0, `(.L_x_190) ;  /* 0x000000f000007945 */ /* 0x000fe80003800000 */
[----:B------:R-:W-:Y:S05]  /*7ae0*/  @!P0 BRA `(.L_x_191) ;  /* 0x0000000000348947 */ /* 0x000fea0003800000 */
[----:B------:R-:W-:Y:S01]  /*7af0*/  ULEA UR16, UR4, UR6, 0xd ;  /* 0x0000000604107291 */ /* 0x000fe2000f8e683f */
[----:B------:R-:W-:Y:S01]  /*7b00*/  R2UR UR20, R6 ;  /* 0x00000000061472ca */ /* 0x000fe200000e0000 */
[----:B------:R-:W-:Y:S02]  /*7b10*/  UIADD3 UR8, UP0, UR14, 0x3f0, URZ ;  /* 0x000003f00e087890 */ /* 0x000fe4000ff1e03f */
[----:B------:R-:W-:Y:S02]  /*7b20*/  UIADD3 UR17, UR5, 0x80, URZ ;  /* 0x0000008005117890 */ /* 0x000fe4000fffe03f */
[----:B------:R-:W-:Y:S02]  /*7b30*/  UIADD3 UR16, UR16, 0x200, URZ ;  /* 0x0000020010107890 */ /* 0x000fe4000fffe03f */
[----:B------:R-:W-:Y:S01]  /*7b40*/  UIADD3.X UR9, URZ, UR15, URZ, UP0, !UPT ;  /* 0x0000000f3f097290 */ /* 0x000fe200087fe43f */
[----:B------:R-:W-:Y:S01]  /*7b50*/  UMOV UR10, 0x0 ;  /* 0x00000000000a7882 */ /* 0x000fe20000000000 */
[----:B------:R-:W-:-:S07]  /*7b60*/  UMOV UR11, 0x10000000 ;  /* 0x10000000000b7882 */ /* 0x000fce0000000000 */
[----:B------:R2:W-:Y:S02]  /*7b70*/  UTMALDG.3D [UR16], [UR8], desc[UR10] ;  /* 0x00000a10080075b4 */ /* 0x0005e40008011000 */
[----:B--2---:R-:W-:Y:S05]  /*7b80*/  @!P2 BRA `(.L_x_192) ;  /* 0x000000000004a947 */ /* 0x004fea0003800000 */
[----:B------:R-:W-:Y:S01]  /*7b90*/  BPT.TRAP 0x1 ;  /* 0x000000040000795c */ /* 0x000fe20000300000 */
.L_x_192:
[----:B-1----:R-:W1:Y:S02]  /*7ba0*/  LDC R4, c[0x0][0x800] ;  /* 0x00020000ff047b82 */ /* 0x002e640000000800 */
[----:B-1----:R2:W-:Y:S02]  /*7bb0*/  SYNCS.ARRIVE.TRANS64.RED.A0TR RZ, [UR5+0x80], R4 ;  /* 0x00008004ffff79a7 */ /* 0x0025e40008300405 */
.L_x_191:
[----:B------:R-:W-:Y:S05]  /*7bc0*/  BSYNC B0 ;  /* 0x0000000000007941 */ /* 0x000fea0003800000 */
.L_x_190:
[----:B------:R-:W-:Y:S05]  /*7bd0*/  @!P2 BRA `(.L_x_193) ;  /* 0x000000000004a947 */ /* 0x000fea0003800000 */
[----:B------:R-:W-:Y:S01]  /*7be0*/  BPT.TRAP 0x1 ;  /* 0x000000040000795c */ /* 0x000fe20000300000 */
.L_x_193:
[----:B------:R-:W-:Y:S02]  /*7bf0*/  UIADD3 UR5, UR5, 0x80, URZ ;  /* 0x0000008005057890 */ /* 0x000fe4000fffe03f */
[----:B------:R-:W-:Y:S02]  /*7c00*/  UIADD3 UR4, UR4, 0x1, URZ ;  /* 0x0000000104047890 */ /* 0x000fe4000fffe03f */
[----:B------:R-:W-:Y:S02]  /*7c10*/  UPRMT UR5, UR42, 0x654, UR5 ;  /* 0x000006542a057896 */ /* 0x000fe40008000005 */
[----:B------:R-:W-:-:S04]  /*7c20*/  UISETP.NE.AND UP0, UPT, UR4, 0x3, UPT ;  /* 0x000000030400788c */ /* 0x000fc8000bf05270 */
[----:B------:R-:W-:-:S03]  /*7c30*/  USEL UR7, URZ, 0x1, UP0 ;  /* 0x000000013f077887 */ /* 0x000fc60008000000 */
[----:B------:R-:W-:Y:S01]  /*7c40*/  SYNCS.ARRIVE.TRANS64.RED.A1T0 RZ, [UR5], RZ ;  /* 0x000000ffffff79a7 */ /* 0x000fe20008100405 */
[----:B------:R-:W-:Y:S02]  /*7c50*/  USEL UR5, UR4, URZ, UP0 ;  /* 0x0000003f04057287 */ /* 0x000fe40008000000 */
[----:B------:R-:W-:Y:S01]  /*7c60*/  LOP3.LUT R8, R8, UR7, RZ, 0x3c, !PT ;  /* 0x0000000708087c12 */ /* 0x000fe2000f8e3cff */
[----:B------:R-:W-:Y:S09]  /*7c70*/  @!P2 BRA `(.L_x_194) ;  /* 0x000000000004a947 */ /* 0x000ff20003800000 */
[----:B------:R-:W-:Y:S01]  /*7c80*/  BPT.TRAP 0x1 ;  /* 0x000000040000795c */ /* 0x000fe20000300000 */
.L_x_194:
[----:B------:R-:W-:Y:S01]  /*7c90*/  ULEA UR4, UR5, UR6, 0x3 ;  /* 0x0000000605047291 */ /* 0x000fe2000f8e183f */
[----:B-12---:R-:W-:-:S08]  /*7ca0*/  SHF.L.U32 R4, R8, 0x1f, RZ ;  /* 0x0000001f08047819 */ /* 0x006fd000000006ff */
[----:B------:R-:W1:Y:S02]  /*7cb0*/  SYNCS.PHASECHK.TRANS64.TRYWAIT P1, [UR4+0x98], R4 ;  /* 0x00009804ff0075a7 */ /* 0x000e640008020144 */
[----:B-1----:R-:W-:Y:S05]  /*7cc0*/  @!P1 BRA `(.L_x_195) ;  /* 0x0000001c00989947 */ /* 0x002fea0003800000 */
.L_x_236:
[----:B------:R-:W-:Y:S04]  /*7cd0*/  BSSY B0, `(.L_x_196) ;  /* 0x0000011000007945 */ /* 0x000fe80003800000 */
[----:B------:R-:W-:Y:S05]  /*7ce0*/  @!P0 BRA `(.L_x_197) ;  /* 0x00000000003c8947 */ /* 0x000fea0003800000 */
[----:B------:R-:W-:Y:S01]  /*7cf0*/  ULEA UR8, UR5, UR6, 0xd ;  /* 0x0000000605087291 */ /* 0x000fe2000f8e683f */
[----:B------:R-:W-:Y:S01]  /*7d00*/  R2UR UR12, R6 ;  /* 0x00000000060c72ca */ /* 0x000fe200000e0000 */
[----:B------:R-:W-:Y:S02]  /*7d10*/  UIADD3 UR16, UP0, UR14, 0x3f0, URZ ;  /* 0x000003f00e107890 */ /* 0x000fe4000ff1e03f */
[----:B------:R-:W-:Y:S02]  /*7d20*/  UIADD3 UR10, UR18, 0x20, URZ ;  /* 0x00000020120a7890 */ /* 0x000fe4000fffe03f */
[----:B------:R-:W-:Y:S02]  /*7d30*/  UIADD3 UR9, UR4, 0x80, URZ ;  /* 0x0000008004097890 */ /* 0x000fe4000fffe03f */
[----:B------:R-:W-:Y:S02]  /*7d40*/  UIADD3 UR8, UR8, 0x200, URZ ;  /* 0x0000020008087890 */ /* 0x000fe4000fffe03f */
[----:B------:R-:W-:Y:S01]  /*7d50*/  UIADD3.X UR17, URZ, UR15, URZ, UP0, !UPT ;  /* 0x0000000f3f117290 */ /* 0x000fe200087fe43f */
[----:B------:R-:W-:Y:S01]  /*7d60*/  UMOV UR20, 0x0 ;  /* 0x0000000000147882 */ /* 0x000fe20000000000 */
[----:B------:R-:W-:Y:S01]  /*7d70*/  UMOV UR21, 0x10000000 ;  /* 0x1000000000157882 */ /* 0x000fe20000000000 */
[----:B------:R-:W-:-:S06]  /*7d80*/  UMOV UR11, UR19 ;  /* 0x00000013000b7c82 */ /* 0x000fcc0008000000 */
[----:B------:R2:W-:Y:S02]  /*7d90*/  UTMALDG.3D [UR8], [UR16], desc[UR20] ;  /* 0x00001408100075b4 */ /* 0x0005e40008011000 */
[----:B--2---:R-:W-:Y:S05]  /*7da0*/  @!P2 BRA `(.L_x_198) ;  /* 0x000000000004a947 */ /* 0x004fea0003800000 */
[----:B------:R-:W-:Y:S01]  /*7db0*/  BPT.TRAP 0x1 ;  /* 0x000000040000795c */ /* 0x000fe20000300000 */
.L_x_198:
[----:B-1----:R-:W1:Y:S02]  /*7dc0*/  LDC R4, c[0x0][0x800] ;  /* 0x00020000ff047b82 */ /* 0x002e640000000800 */
[----:B-1----:R2:W-:Y:S02]  /*7dd0*/  SYNCS.ARRIVE.TRANS64.RED.A0TR RZ, [UR4+0x80], R4 ;  /* 0x00008004ffff79a7 */ /* 0x0025e40008300404 */
.L_x_197:
[----:B------:R-:W-:Y:S05]  /*7de0*/  BSYNC B0 ;  /* 0x0000000000007941 */ /* 0x000fea0003800000 */
.L_x_196:
[----:B------:R-:W-:Y:S05]  /*7df0*/  @!P2 BRA `(.L_x_199) ;  /* 0x000000000004a947 */ /* 0x000fea0003800000 */
[----:B------:R-:W-:Y:S01]  /*7e00*/  BPT.TRAP 0x1 ;  /* 0x000000040000795c */ /* 0x000fe20000300000 */
.L_x_199:
[----:B------:R-:W-:Y:S01]  /*7e10*/  UIADD3 UR4, UR4, 0x80, URZ ;  /* 0x0000008004047890 */ /* 0x000fe2000fffe03f */
[----:B------:R-:W-:Y:S01]  /*7e20*/  IADD3 R16, P0, R16, UR36, RZ ;  /* 0x0000002410107c10 */ /* 0x000fe2000ff1e0ff */
[----:B------:R-:W-:Y:S01]  /*7e30*/  IMAD.MOV.U32 R13, RZ, RZ, -0x1 ;  /* 0xffffffffff0d7424 */ /* 0x000fe200078e00ff */
[----:B-12---:R-:W-:Y:S01]  /*7e40*/  PRMT R4, RZ, 0x7610, R4 ;  /* 0x00007610ff047816 */ /* 0x006fe20000000004 */
[----:B------:R-:W-:Y:S01]  /*7e50*/  UPRMT UR4, UR42, 0x654, UR4 ;  /* 0x000006542a047896 */ /* 0x000fe20008000004 */
[----:B------:R-:W-:Y:S01]  /*7e60*/  IADD3.X R17, R17, UR41, RZ, P0, !PT ;  /* 0x0000002911117c10 */ /* 0x000fe200087fe4ff */
[----:B------:R-:W-:Y:S01]  /*7e70*/  IMAD.MOV.U32 R7, RZ, RZ, -0x1 ;  /* 0xffffffffff077424 */ /* 0x000fe200078e00ff */
[----:B------:R-:W-:Y:S02]  /*7e80*/  ISETP.GE.U32.AND P0, PT, R16, UR26, PT ;  /* 0x0000001a10007c0c */ /* 0x000fe4000bf06070 */
[----:B------:R-:W-:Y:S02]  /*7e90*/  MOV R6, 0xffffffff ;  /* 0xffffffff00067802 */ /* 0x000fe40000000f00 */
[----:B------:R-:W-:-:S02]  /*7ea0*/  ISETP.GE.U32.AND.EX P0, PT, R17, UR27, PT, P0 ;  /* 0x0000001b11007c0c */ /* 0x000fc4000bf06100 */
[----:B------:R-:W-:Y:S01]  /*7eb0*/  SYNCS.ARRIVE.TRANS64.RED.A1T0 RZ, [UR4], RZ ;  /* 0x000000ffffff79a7 */ /* 0x000fe20008100404 */
[----:B------:R-:W-:-:S04]  /*7ec0*/  UIADD3 UR4, UR5, 0x1, URZ ;  /* 0x0000000105047890 */ /* 0x000fc8000fffe03f */
[----:B------:R-:W-:-:S04]  /*7ed0*/  UISETP.NE.AND UP0, UPT, UR4, 0x3, UPT ;  /* 0x000000030400788c */ /* 0x000fc8000bf05270 */
[----:B------:R-:W-:Y:S02]  /*7ee0*/  USEL UR5, URZ, 0x1, UP0 ;  /* 0x000000013f057887 */ /* 0x000fe40008000000 */
[----:B------:R-:W-:-:S04]  /*7ef0*/  USEL UR4, UR4, URZ, UP0 ;  /* 0x0000003f04047287 */ /* 0x000fc80008000000 */
[----:B------:R-:W-:Y:S01]  /*7f00*/  LOP3.LUT R8, R8, UR5, RZ, 0x3c, !PT ;  /* 0x0000000508087c12 */ /* 0x000fe2000f8e3cff */
[----:B------:R-:W-:Y:S07]  /*7f10*/  @P0 BRA `(.L_x_200) ;  /* 0x0000000400580947 */ /* 0x000fee0003800000 */
[----:B------:R-:W1:Y:S01]  /*7f20*/  S2R R13, SR_CTAID.X ;  /* 0x00000000000d7919 */ /* 0x000e620000002500 */
[----:B------:R-:W2:Y:S01]  /*7f30*/  LDC.64 R14, c[0x0][0x8d0] ;  /* 0x00023400ff0e7b82 */ /* 0x000ea20000000a00 */
[----:B------:R-:W-:Y:S01]  /*7f40*/  ULDC UR5, c[0x0][0x150] ;  /* 0x0000540000057ab9 */ /* 0x000fe20000000800 */
[----:B------:R-:W-:Y:S01]  /*7f50*/  MOV R22, R17 ;  /* 0x0000001100167202 */ /* 0x000fe20000000f00 */
[----:B------:R-:W3:Y:S05]  /*7f60*/  S2R R20, SR_CTAID.Y ;  /* 0x0000000000147919 */ /* 0x000eea0000002600 */
[----:B------:R-:W4:Y:S08]  /*7f70*/  LDC R6, c[0x0][0x144] ;  /* 0x00005100ff067b82 */ /* 0x000f300000000800 */
[----:B------:R-:W4:Y:S01]  /*7f80*/  LDC R21, c[0x0][0x8d8] ;  /* 0x00023600ff157b82 */ /* 0x000f220000000800 */
[----:B--2---:R-:W-:-:S04]  /*7f90*/  ISETP.NE.U32.AND P0, PT, R14, RZ, PT ;  /* 0x000000ff0e00720c */ /* 0x004fc80003f05070 */
[----:B------:R-:W-:Y:S02]  /*7fa0*/  ISETP.NE.AND.EX P0, PT, R15, RZ, PT, P0 ;  /* 0x000000ff0f00720c */ /* 0x000fe40003f05300 */
[----:B-1----:R-:W-:Y:S02]  /*7fb0*/  I2FP.F32.U32 R4, R13 ;  /* 0x0000000d00047245 */ /* 0x002fe40000201000 */
[----:B---3--:R-:W-:-:S03]  /*7fc0*/  I2FP.F32.U32 R18, R20 ;  /* 0x0000001400127245 */ /* 0x008fc60000201000 */
[----:B------:R-:W-:-:S06]  /*7fd0*/  FMUL R4, R4, UR5 ;  /* 0x0000000504047c20 */ /* 0x000fcc0008400000 */
[----:B------:R-:W1:Y:S02]  /*7fe0*/  F2I.U32.TRUNC.NTZ R4, R4 ;  /* 0x0000000400047305 */ /* 0x000e64000020f000 */
[----:B-1----:R-:W-:-:S04]  /*7ff0*/  IMAD.MOV R5, RZ, RZ, -R4 ;  /* 0x000000ffff057224 */ /* 0x002fc800078e0a04 */
[----:B----4-:R-:W-:Y:S02]  /*8000*/  IMAD R13, R6, R5, R13 ;  /* 0x00000005060d7224 */ /* 0x010fe400078e020d */
[----:B------:R-:W-:Y:S01]  /*8010*/  IMAD.MOV.U32 R6, RZ, RZ, R16 ;  /* 0x000000ffff067224 */ /* 0x000fe200078e0010 */
[----:B------:R-:W-:Y:S06]  /*8020*/  @!P0 BRA `(.L_x_201) ;  /* 0x0000000000308947 */ /* 0x000fec0003800000 */
[----:B------:R-:W1:Y:S02]  /*8030*/  LDC R5, c[0x0][0x8dc] ;  /* 0x00023700ff057b82 */ /* 0x000e640000000800 */
[----:B-1----:R-:W-:-:S05]  /*8040*/  IADD3 R5, P0, R16, R5, RZ ;  /* 0x0000000510057210 */ /* 0x002fca0007f1e0ff */
[----:B------:R-:W-:-:S04]  /*8050*/  IMAD.X R23, RZ, RZ, R17, P0 ;  /* 0x000000ffff177224 */ /* 0x000fc800000e0611 */
[----:B------:R-:W-:-:S04]  /*8060*/  IMAD.WIDE.U32 R6, R23, R14, RZ ;  /* 0x0000000e17067225 */ /* 0x000fc800078e00ff */
[----:B------:R-:W-:-:S04]  /*8070*/  IMAD.WIDE.U32 R6, P0, R5, R15, R6 ;  /* 0x0000000f05067225 */ /* 0x000fc80007800006 */
[----:B------:R-:W-:Y:S01]  /*8080*/  IMAD.WIDE.U32 R4, R5, R14, RZ ;  /* 0x0000000e05047225 */ /* 0x000fe200078e00ff */
[----:B------:R-:W-:-:S04]  /*8090*/  MOV R4, R7 ;  /* 0x0000000700047202 */ /* 0x000fc80000000f00 */
[----:B------:R-:W-:Y:S01]  /*80a0*/  IADD3 RZ, P1, R5, R6, RZ ;  /* 0x0000000605ff7210 */ /* 0x000fe20007f3e0ff */
[----:B------:R-:W-:-:S04]  /*80b0*/  IMAD.X R5, RZ, RZ, RZ, P0 ;  /* 0x000000ffff057224 */ /* 0x000fc800000e06ff */
[----:B------:R-:W-:-:S04]  /*80c0*/  IMAD.WIDE.U32.X R4, R23, R15, R4, P1 ;  /* 0x0000000f17047225 */ /* 0x000fc800008e0404 */
[----:B------:R-:W-:Y:S02]  /*80d0*/  IMAD.MOV.U32 R6, RZ, RZ, R4 ;  /* 0x000000ffff067224 */ /* 0x000fe400078e0004 */
[----:B------:R-:W-:-:S07]  /*80e0*/  IMAD.MOV.U32 R22, RZ, RZ, R5 ;  /* 0x000000ffff167224 */ /* 0x000fce00078e0005 */
.L_x_201:
[----:B------:R-:W-:Y:S01]  /*80f0*/  ULDC UR5, c[0x0][0x154] ;  /* 0x0000550000057ab9 */ /* 0x000fe20000000800 */
[----:B------:R-:W1:Y:S01]  /*8100*/  LDC R7, c[0x0][0x148] ;  /* 0x00005200ff077b82 */ /* 0x000e620000000800 */
[----:B------:R-:W-:Y:S01]  /*8110*/  FMUL R14, R18, UR5 ;  /* 0x00000005120e7c20 */ /* 0x000fe20008400000 */
[----:B------:R-:W-:Y:S02]  /*8120*/  ISETP.NE.AND P2, PT, R2, 0x1, PT ;  /* 0x000000010200780c */ /* 0x000fe40003f45270 */
[-CC-:B------:R-:W-:Y:S02]  /*8130*/  SHF.R.U64 R18, R6, R21.reuse, R22.reuse ;  /* 0x0000001506127219 */ /* 0x180fe40000001216 */
[----:B------:R-:W-:Y:S01]  /*8140*/  SHF.R.U32.HI R21, RZ, R21, R22 ;  /* 0x00000015ff157219 */ /* 0x000fe20000011616 */
[----:B------:R-:W2:Y:S01]  /*8150*/  F2I.U32.TRUNC.NTZ R14, R14 ;  /* 0x0000000e000e7305 */ /* 0x000ea2000020f000 */
[----:B------:R-:W3:Y:S01]  /*8160*/  LDC.64 R4, c[0x0][0x8c8] ;  /* 0x00023200ff047b82 */ /* 0x000ee20000000a00 */
[----:B------:R-:W-:-:S04]  /*8170*/  IADD3 R23, P0, RZ, -R18, RZ ;  /* 0x80000012ff177210 */ /* 0x000fc80007f1e0ff */
[----:B------:R-:W-:-:S03]  /*8180*/  IADD3.X R21, RZ, ~R21, RZ, P0, !PT ;  /* 0x80000015ff157210 */ /* 0x000fc600007fe4ff */
[----:B------:R-:W4:Y:S01]  /*8190*/  LDC R22, c[0x0][0x8c0] ;  /* 0x00023000ff167b82 */ /* 0x000f220000000800 */
[----:B--2---:R-:W-:-:S07]  /*81a0*/  IMAD.MOV R15, RZ, RZ, -R14 ;  /* 0x000000ffff0f7224 */ /* 0x004fce00078e0a0e */
[----:B------:R-:W2:Y:S01]  /*81b0*/  LDC R27, c[0x0][0x900] ;  /* 0x00024000ff1b7b82 */ /* 0x000ea20000000800 */
[----:B-1----:R-:W-:-:S07]  /*81c0*/  @P2 IMAD R13, R7, R15, R20 ;  /* 0x0000000f070d2224 */ /* 0x002fce00078e0214 */
[----:B------:R-:W1:Y:S01]  /*81d0*/  LDC.64 R14, c[0x0][0x8e8] ;  /* 0x00023a00ff0e7b82 */ /* 0x000e620000000a00 */
[----:B---3--:R-:W-:-:S04]  /*81e0*/  IMAD R6, R21, R4, RZ ;  /* 0x0000000415067224 */ /* 0x008fc800078e02ff */
[C---:B------:R-:W-:Y:S02]  /*81f0*/  IMAD R7, R23.reuse, R5, R6 ;  /* 0x0000000517077224 */ /* 0x040fe400078e0206 */
[----:B------:R-:W-:Y:S01]  /*8200*/  IMAD.WIDE.U32 R4, R23, R4, R16 ;  /* 0x0000000417047225 */ /* 0x000fe200078e0010 */
[----:B------:R-:W3:Y:S03]  /*8210*/  LDC R6, c[0x0][0x8b0] ;  /* 0x00022c00ff067b82 */ /* 0x000ee60000000800 */
[----:B------:R-:W-:-:S05]  /*8220*/  IMAD.IADD R5, R5, 0x1, R7 ;  /* 0x0000000105057824 */ /* 0x000fca00078e0207 */
[-CC-:B----4-:R-:W-:Y:S01]  /*8230*/  SHF.R.U64 R26, R4, R22.reuse, R5.reuse ;  /* 0x00000016041a7219 */ /* 0x190fe20000001205 */
[----:B------:R-:W4:Y:S01]  /*8240*/  LDC R25, c[0x0][0x8f0] ;  /* 0x00023c00ff197b82 */ /* 0x000f220000000800 */
[----:B------:R-:W-:Y:S02]  /*8250*/  SHF.R.U32.HI R5, RZ, R22, R5 ;  /* 0x00000016ff057219 */ /* 0x000fe40000011605 */
[----:B-1----:R-:W-:-:S05]  /*8260*/  ISETP.NE.U32.AND P0, PT, R14, RZ, PT ;  /* 0x000000ff0e00720c */ /* 0x002fca0003f05070 */
[----:B------:R-:W1:Y:S01]  /*8270*/  LDC R24, c[0x0][0x8e0] ;  /* 0x00023800ff187b82 */ /* 0x000e620000000800 */
[----:B------:R-:W-:Y:S02]  /*8280*/  ISETP.NE.AND.EX P0, PT, R15, RZ, PT, P0 ;  /* 0x000000ff0f00720c */ /* 0x000fe40003f05300 */
[----:B---3--:R-:W-:-:S05]  /*8290*/  SHF.R.U64 R23, R26, R6, R5 ;  /* 0x000000061a177219 */ /* 0x008fca0000001205 */
[----:B------:R-:W3:Y:S01]  /*82a0*/  LDC R22, c[0x0][0x8b8] ;  /* 0x00022e00ff167b82 */ /* 0x000ee20000000800 */
[----:B------:R-:W-:-:S04]  /*82b0*/  SHF.R.U32.HI R4, RZ, R6, R5 ;  /* 0x00000006ff047219 */ /* 0x000fc80000011605 */
[-CC-:B--2---:R-:W-:Y:S02]  /*82c0*/  SHF.R.U64 R21, R23, R27.reuse, R4.reuse ;  /* 0x0000001b17157219 */ /* 0x184fe40000001204 */
[----:B------:R-:W-:Y:S01]  /*82d0*/  SHF.R.U32.HI R27, RZ, R27, R4 ;  /* 0x0000001bff1b7219 */ /* 0x000fe20000011604 */
[----:B------:R-:W2:Y:S01]  /*82e0*/  LDC R20, c[0x0][0x8a8] ;  /* 0x00022a00ff147b82 */ /* 0x000ea20000000800 */
[----:B------:R-:W-:-:S03]  /*82f0*/  MOV R4, R21 ;  /* 0x0000001500047202 */ /* 0x000fc60000000f00 */
[----:B------:R-:W-:Y:S01]  /*8300*/  IMAD.MOV.U32 R5, RZ, RZ, R27 ;  /* 0x000000ffff057224 */ /* 0x000fe200078e001b */
[----:B----4-:R-:W-:Y:S06]  /*8310*/  @!P0 BRA `(.L_x_202) ;  /* 0x0000000000288947 */ /* 0x010fec0003800000 */
[----:B------:R-:W4:Y:S02]  /*8320*/  LDC R4, c[0x0][0x8f4] ;  /* 0x00023d00ff047b82 */ /* 0x000f240000000800 */
[----:B----4-:R-:W-:-:S05]  /*8330*/  IADD3 R5, P0, R21, R4, RZ ;  /* 0x0000000415057210 */ /* 0x010fca0007f1e0ff */
[----:B------:R-:W-:-:S04]  /*8340*/  IMAD.X R27, RZ, RZ, R27, P0 ;  /* 0x000000ffff1b7224 */ /* 0x000fc800000e061b */
[----:B------:R-:W-:-:S04]  /*8350*/  IMAD.WIDE.U32 R6, R27, R14, RZ ;  /* 0x0000000e1b067225 */ /* 0x000fc800078e00ff */
[----:B------:R-:W-:-:S04]  /*8360*/  IMAD.WIDE.U32 R6, P0, R5, R15, R6 ;  /* 0x0000000f05067225 */ /* 0x000fc80007800006 */
[----:B------:R-:W-:-:S04]  /*8370*/  IMAD.WIDE.U32 R4, R5, R14, RZ ;  /* 0x0000000e05047225 */ /* 0x000fc800078e00ff */
[----:B------:R-:W-:Y:S01]  /*8380*/  IMAD.MOV.U32 R4, RZ, RZ, R7 ;  /* 0x000000ffff047224 */ /* 0x000fe200078e0007 */
[----:B------:R-:W-:Y:S02]  /*8390*/  IADD3 RZ, P1, R5, R6, RZ ;  /* 0x0000000605ff7210 */ /* 0x000fe40007f3e0ff */
[----:B------:R-:W-:-:S03]  /*83a0*/  IADD3.X R5, RZ, RZ, RZ, P0, !PT ;  /* 0x000000ffff057210 */ /* 0x000fc600007fe4ff */
[----:B------:R-:W-:-:S08]  /*83b0*/  IMAD.WIDE.U32.X R4, R27, R15, R4, P1 ;  /* 0x0000000f1b047225 */ /* 0x000fd000008e0404 */
.L_x_202:
[----:B------:R-:W-:Y:S01]  /*83c0*/  SHF.R.U64 R25, R4, R25, R5 ;  /* 0x0000001904197219 */ /* 0x000fe20000001205 */
[----:B------:R-:W-:Y:S01]  /*83d0*/  IMAD.MOV.U32 R6, RZ, RZ, R18 ;  /* 0x000000ffff067224 */ /* 0x000fe200078e0012 */
[----:B------:R-:W-:Y:S02]  /*83e0*/  LOP3.LUT R4, R23, R12, RZ, 0xc0, !PT ;  /* 0x0000000c17047212 */ /* 0x000fe400078ec0ff */
[----:B------:R-:W-:Y:S01]  /*83f0*/  LOP3.LUT R26, R26, R11, RZ, 0xc0, !PT ;  /* 0x0000000b1a1a7212 */ /* 0x000fe200078ec0ff */
[----:B------:R-:W-:Y:S02]  /*8400*/  IMAD.MOV R5, RZ, RZ, -R25 ;  /* 0x000000ffff057224 */ /* 0x000fe400078e0a19 */
[----:B------:R-:W-:Y:S02]  /*8410*/  IMAD R4, R9, R25, R4 ;  /* 0x0000001909047224 */ /* 0x000fe400078e0204 */
[----:B-1----:R-:W-:Y:S02]  /*8420*/  IMAD R21, R5, R24, R21 ;  /* 0x0000001805157224 */ /* 0x002fe400078e0215 */
[----:B---3--:R-:W-:Y:S01]  /*8430*/  IMAD R13, R4, R22, R13 ;  /* 0x00000016040d7224 */ /* 0x008fe200078e020d */
[----:B------:R-:W-:Y:S01]  /*8440*/  MOV R4, 0x1 ;  /* 0x0000000100047802 */ /* 0x000fe20000000f00 */
[----:B--2---:R-:W-:-:S05]  /*8450*/  IMAD R20, R21, R20, R26 ;  /* 0x0000001415147224 */ /* 0x004fca00078e021a */
[----:B------:R-:W-:Y:S02]  /*8460*/  SEL R7, R20, R13, !P2 ;  /* 0x0000000d14077207 */ /* 0x000fe40005000000 */
[----:B------:R-:W-:-:S07]  /*8470*/  SEL R13, R13, R20, !P2 ;  /* 0x000000140d0d7207 */ /* 0x000fce0005000000 */
.L_x_200:
[----:B------:R-:W-:-:S13]  /*8480*/  LOP3.LUT P0, RZ, R4, 0xff, RZ, 0xc0, !PT ;  /* 0x000000ff04ff7812 */ /* 0x000fda000780c0ff */
[----:B------:R-:W-:Y:S05]  /*8490*/  @P0 BRA `(.L_x_203) ;  /* 0xfffffff000f00947 */ /* 0x000fea000383ffff */
.L_x_183:
[----:B------:R-:W-:-:S13]  /*84a0*/  ELECT P0, URZ, PT ;  /* 0x00000000003f782f */ /* 0x000fda0003800000 */
[----:B------:R-:W-:Y:S05]  /*84b0*/  @!P0 BRA `(.L_x_11) ;  /* 0x0000001400108947 */ /* 0x000fea0003800000 */
[----:B------:R-:W-:-:S04]  /*84c0*/  LOP3.LUT R19, R19, 0x2, RZ, 0xfc, !PT ;  /* 0x0000000213137812 */ /* 0x000fc800078efcff */
[----:B------:R-:W-:-:S13]  /*84d0*/  ISETP.NE.AND P1, PT, R19, 0x3, PT ;  /* 0x000000031300780c */ /* 0x000fda0003f25270 */
[----:B------:R-:W-:Y:S05]  /*84e0*/  @!P1 BRA `(.L_x_204) ;  /* 0x0000000000049947 */ /* 0x000fea0003800000 */
[----:B------:R-:W-:Y:S01]  /*84f0*/  BPT.TRAP 0x1 ;  /* 0x000000040000795c */ /* 0x000fe20000300000 */
.L_x_204:
[----:B------:R-:W-:Y:S01]  /*8500*/  IMAD.U32 R7, RZ, RZ, UR42 ;  /* 0x0000002aff077e24 */ /* 0x000fe2000f8e00ff */
[----:B------:R-:W-:Y:S02]  /*8510*/  MOV R0, 0x400 ;  /* 0x0000040000007802 */ /* 0x000fe40000000f00 */
[----:B------:R-:W-:Y:S02]  /*8520*/  MOV R2, UR4 ;  /* 0x0000000400027c02 */ /* 0x000fe40008000f00 */
[----:B------:R-:W-:Y:S02]  /*8530*/  LEA R7, R7, R0, 0x18 ;  /* 0x0000000007077211 */ /* 0x000fe400078ec0ff */
[----:B------:R-:W-:-:S03]  /*8540*/  SHF.L.U32 R0, R8, 0x1f, RZ ;  /* 0x0000001f08007819 */ /* 0x000fc600000006ff */
[----:B--2--5:R-:W-:-:S04]  /*8550*/  IMAD R3, R2, 0x8, R7 ;  /* 0x0000000802037824 */ /* 0x024fc800078e0207 */
[----:B------:R-:W2:Y:S02]  /*8560*/  SYNCS.PHASECHK.TRANS64.TRYWAIT P0, [R3+URZ+0x98], R0 ;  /* 0x00009800030075a7 */ /* 0x000ea4000800017f */
[----:B--2---:R-:W-:Y:S05]  /*8570*/  @!P0 BRA `(.L_x_205) ;  /* 0x0000001400848947 */ /* 0x004fea0003800000 */
.L_x_237:
[----:B------:R-:W-:Y:S05]  /*8580*/  @!P1 BRA `(.L_x_206) ;  /* 0x0000000000049947 */ /* 0x000fea0003800000 */
[----:B------:R-:W-:Y:S01]  /*8590*/  BPT.TRAP 0x1 ;  /* 0x000000040000795c */ /* 0x000fe20000300000 */
.L_x_206:
[----:B------:R-:W-:-:S04]  /*85a0*/  UIADD3 UR5, UR4, 0x1, URZ ;  /* 0x0000000104057890 */ /* 0x000fc8000fffe03f */
[----:B------:R-:W-:Y:S02]  /*85b0*/  UISETP.NE.AND UP0, UPT, UR5, 0x3, UPT ;  /* 0x000000030500788c */ /* 0x000fe4000bf05270 */
[----:B------:R-:W-:Y:S02]  /*85c0*/  IMAD.U32 R2, RZ, RZ, UR5 ;  /* 0x00000005ff027e24 */ /* 0x000fe4000f8e00ff */
[----:B------:R-:W-:Y:S02]  /*85d0*/  USEL UR5, URZ, 0x1, UP0 ;  /* 0x000000013f057887 */ /* 0x000fe40008000000 */
[----:B------:R-:W-:-:S04]  /*85e0*/  PLOP3.LUT P0, PT, PT, PT, UP0, 0x80, 0x0 ;  /* 0x000000000000781c */ /* 0x000fc80003f0f008 */
[----:B------:R-:W-:Y:S02]  /*85f0*/  SEL R2, R2, RZ, P0 ;  /* 0x000000ff02027207 */ /* 0x000fe40000000000 */
[----:B--2---:R-:W-:Y:S02]  /*8600*/  LOP3.LUT R3, R8, UR5, RZ, 0x3c, !PT ;  /* 0x0000000508037c12 */ /* 0x004fe4000f8e3cff */
[----:B-1----:R-:W-:Y:S02]  /*8610*/  LEA R5, R2, R7, 0x3 ;  /* 0x0000000702057211 */ /* 0x002fe400078e18ff */
[----:B------:R-:W-:-:S04]  /*8620*/  SHF.L.U32 R0, R3, 0x1f, RZ ;  /* 0x0000001f03007819 */ /* 0x000fc800000006ff */
[----:B------:R-:W1:Y:S02]  /*8630*/  SYNCS.PHASECHK.TRANS64.TRYWAIT P0, [R5+URZ+0x98], R0 ;  /* 0x00009800050075a7 */ /* 0x000e64000800017f */
[----:B-1----:R-:W-:Y:S05]  /*8640*/  @!P0 BRA `(.L_x_207) ;  /* 0x0000001400648947 */ /* 0x002fea0003800000 */
.L_x_238:
[----:B------:R-:W-:Y:S05]  /*8650*/  @!P1 BRA `(.L_x_208) ;  /* 0x0000000000049947 */ /* 0x000fea0003800000 */
[----:B------:R-:W-:Y:S01]  /*8660*/  BPT.TRAP 0x1 ;  /* 0x000000040000795c */ /* 0x000fe20000300000 */
.L_x_208:
[----:B-1----:R-:W-:-:S05]  /*8670*/  VIADD R0, R2, 0x1 ;  /* 0x0000000102007836 */ /* 0x002fca0000000000 */
[----:B------:R-:W-:-:S04]  /*8680*/  ISETP.NE.AND P0, PT, R0, 0x3, PT ;  /* 0x000000030000780c */ /* 0x000fc80003f05270 */
[----:B------:R-:W-:Y:S02]  /*8690*/  SEL R2, RZ, 0x1, P0 ;  /* 0x00000001ff027807 */ /* 0x000fe40000000000 */
[----:B------:R-:W-:Y:S02]  /*86a0*/  SEL R0, R0, RZ, P0 ;  /* 0x000000ff00007207 */ /* 0x000fe40000000000 */
[----:B------:R-:W-:-:S03]  /*86b0*/  LOP3.LUT R2, R3, R2, RZ, 0x3c, !PT ;  /* 0x0000000203027212 */ /* 0x000fc600078e3cff */
[----:B------:R-:W-:Y:S01]  /*86c0*/  IMAD R3, R0, 0x8, R7 ;  /* 0x0000000800037824 */ /* 0x000fe200078e0207 */
[----:B------:R-:W-:-:S07]  /*86d0*/  SHF.L.U32 R0, R2, 0x1f, RZ ;  /* 0x0000001f02007819 */ /* 0x000fce00000006ff */
.L_x_209:
[----:B-1----:R1:W2:Y:S02]  /*86e0*/  SYNCS.PHASECHK.TRANS64.TRYWAIT P0, [R3+URZ+0x98], R0 ;  /* 0x00009800030075a7 */ /* 0x0022a4000800017f */
[----:B--2---:R-:W-:Y:S05]  /*86f0*/  @!P0 NANOSLEEP.SYNCS 0x989680 ;  /* 0x009896800000895d */ /* 0x004fea0003900000 */
[----:B------:R-:W2:Y:S02]  /*8700*/  @!P0 SYNCS.PHASECHK.TRANS64 P0, [R3+URZ+0x98], R0 ;  /* 0x00009800030085a7 */ /* 0x000ea4000800007f */
[----:B--2---:R-:W-:Y:S05]  /*8710*/  @P0 BRA `(.L_x_11) ;  /* 0x0000001000780947 */ /* 0x004fea0003800000 */
[----:B------:R-:W-:Y:S05]  /*8720*/  BRA `(.L_x_209) ;  /* 0xfffffffc00ec7947 */ /* 0x000fea000383ffff */
.L_x_178:
[----:B------:R-:W-:Y:S01]  /*8730*/  LOP3.LUT P0, RZ, R10, 0xff, RZ, 0xc0, !PT ;  /* 0x000000ff0aff7812 */ /* 0x000fe2000780c0ff */
[----:B------:R-:W-:Y:S01]  /*8740*/  IMAD.MOV.U32 R0, RZ, RZ, RZ ;  /* 0x000000ffff007224 */ /* 0x000fe200078e00ff */
[----:B------:R-:W-:-:S11]  /*8750*/  MOV R3, 0x1 ;  /* 0x0000000100037802 */ /* 0x000fd60000000f00 */
[----:B------:R-:W-:Y:S05]  /*8760*/  @!P0 BRA `(.L_x_210) ;  /* 0x0000000c00208947 */ /* 0x000fea0003800000 */
[----:B------:R-:W1:Y:S01]  /*8770*/  LDC R0, c[0x0][0x28c] ;  /* 0x0000a300ff007b82 */ /* 0x000e620000000800 */
[C---:B------:R-:W-:Y:S01]  /*8780*/  LOP3.LUT P2, RZ, R18.reuse, 0x7f, RZ, 0xc0, !PT ;  /* 0x0000007f12ff7812 */ /* 0x040fe2000784c0ff */
[----:B------:R-:W-:Y:S01]  /*8790*/  ULDC UR5, c[0x0][0x900] ;  /* 0x0002400000057ab9 */ /* 0x000fe20000000800 */
[----:B------:R-:W-:Y:S01]  /*87a0*/  LOP3.LUT P0, RZ, R18, 0x1f, RZ, 0xc0, !PT ;  /* 0x0000001f12ff7812 */ /* 0x000fe2000780c0ff */
[----:B------:R-:W-:Y:S01]  /*87b0*/  UMOV UR6, 0xffffffff ;  /* 0xffffffff00067882 */ /* 0x000fe20000000000 */
[----:B------:R-:W-:Y:S01]  /*87c0*/  BSSY B0, `(.L_x_210) ;  /* 0x00000c2000007945 */ /* 0x000fe20003800000 */
[----:B------:R-:W-:Y:S01]  /*87d0*/  USHF.L.U32 UR6, UR6, UR5, URZ ;  /* 0x0000000506067299 */ /* 0x000fe2000800063f */
[----:B------:R-:W-:Y:S01]  /*87e0*/  MOV R10, 0x1 ;  /* 0x00000001000a7802 */ /* 0x000fe20000000f00 */
[----:B------:R-:W-:Y:S01]  /*87f0*/  ULDC UR4, c[0x0][0x8a8] ;  /* 0x00022a0000047ab9 */ /* 0x000fe20000000800 */
[----:B------:R-:W-:Y:S01]  /*8800*/  LOP3.LUT R18, R22, 0x2, RZ, 0xfc, !PT ;  /* 0x0000000216127812 */ /* 0x000fe200078efcff */
[----:B------:R-:W-:Y:S01]  /*8810*/  UMOV UR7, 0x1 ;  /* 0x0000000100077882 */ /* 0x000fe20000000000 */
[----:B------:R-:W-:Y:S01]  /*8820*/  PLOP3.LUT P0, PT, P0, P2, PT, 0x8a, 0x0 ;  /* 0x000000000000781c */ /* 0x000fe20000705172 */
[----:B------:R-:W-:-:S02]  /*8830*/  UIADD3 UR15, UR4, -0x1, URZ ;  /* 0xffffffff040f7890 */ /* 0x000fc4000fffe03f */
[----:B------:R-:W-:Y:S02]  /*8840*/  USHF.L.U32 UR17, UR7, UR5, URZ ;  /* 0x0000000507117299 */ /* 0x000fe4000800063f */
[----:B------:R-:W-:Y:S01]  /*8850*/  ULOP3.LUT UR16, URZ, UR6, URZ, 0x33, !UPT ;  /* 0x000000063f107292 */ /* 0x000fe2000f8e333f */
[----:B------:R-:W-:Y:S01]  /*8860*/  ULDC.64 UR20, c[0x0][0x198] ;  /* 0x0000660000147ab9 */ /* 0x000fe20000000a00 */
[----:B-1----:R-:W-:-:S05]  /*8870*/  VIADD R0, R0, 0x3f ;  /* 0x0000003f00007836 */ /* 0x002fca0000000000 */
[----:B------:R-:W-:-:S04]  /*8880*/  SHF.R.S32.HI R3, RZ, 0x1f, R0 ;  /* 0x0000001fff037819 */ /* 0x000fc80000011400 */
[----:B------:R-:W-:Y:S01]  /*8890*/  LEA.HI R3, R3, R0, RZ, 0x6 ;  /* 0x0000000003037211 */ /* 0x000fe200078f30ff */
[----:B------:R-:W-:-:S03]  /*88a0*/  IMAD.MOV.U32 R0, RZ, RZ, RZ ;  /* 0x000000ffff007224 */ /* 0x000fc600078e00ff */
[----:B------:R-:W-:Y:S01]  /*88b0*/  SHF.R.S32.HI R11, RZ, 0x6, R3 ;  /* 0x00000006ff0b7819 */ /* 0x000fe20000011403 */
[----:B------:R-:W-:-:S03]  /*88c0*/  IMAD.MOV.U32 R3, RZ, RZ, 0x1 ;  /* 0x00000001ff037424 */ /* 0x000fc600078e00ff */
[----:B------:R-:W-:-:S07]  /*88d0*/  IADD3 R12, R11, 0x1, RZ ;  /* 0x000000010b0c7810 */ /* 0x000fce0007ffe0ff */
.L_x_222:
[----:B------:R-:W-:-:S03]  /*88e0*/  UMOV UR4, 0xffffffff ;  /* 0xffffffff00047882 */ /* 0x000fc60000000000 */
[----:B------:R-:W-:Y:S05]  /*88f0*/  BRA.DIV UR4, `(.L_x_211) ;  /* 0x0000001204cc7947 */ /* 0x000fea000b800000 */
[----:B------:R-:W-:-:S13]  /*8900*/  ELECT P6, URZ, PT ;  /* 0x00000000003f782f */ /* 0x000fda00038c0000 */
.L_x_241:
[----:B------:R-:W1:Y:S01]  /*8910*/  LDC R4, c[0x0][0x28c] ;  /* 0x0000a300ff047b82 */ /* 0x000e620000000800 */
[----:B------:R-:W-:Y:S01]  /*8920*/  BSSY B1, `(.L_x_212) ;  /* 0x0000037000017945 */ /* 0x000fe20003800000 */
[----:B-1----:R-:W-:-:S13]  /*8930*/  ISETP.LT.OR P6, PT, R4, 0x1, !P6 ;  /* 0x000000010400780c */ /* 0x002fda00077c1670 */
[----:B------:R-:W-:Y:S05]  /*8940*/  @P6 BRA `(.L_x_213) ;  /* 0x0000000000d06947 */ /* 0x000fea0003800000 */
[----:B------:R-:W-:Y:S01]  /*8950*/  IMAD.SHL.U32 R14, R7, 0x40, RZ ;  /* 0x00000040070e7824 */ /* 0x000fe200078e00ff */
[----:B------:R-:W-:Y:S01]  /*8960*/  MOV R19, RZ ;  /* 0x000000ff00137202 */ /* 0x000fe20000000f00 */
[----:B------:R-:W-:Y:S01]  /*8970*/  IMAD.SHL.U32 R13, R13, 0x80, RZ ;  /* 0x000000800d0d7824 */ /* 0x000fe200078e00ff */
[----:B------:R-:W-:Y:S01]  /*8980*/  MOV R7, R0 ;  /* 0x0000000000077202 */ /* 0x000fe20000000f00 */
[----:B------:R-:W-:Y:S02]  /*8990*/  IMAD.MOV.U32 R4, RZ, RZ, R12 ;  /* 0x000000ffff047224 */ /* 0x000fe400078e000c */
[----:B------:R-:W-:-:S07]  /*89a0*/  IMAD.MOV.U32 R5, RZ, RZ, R3 ;  /* 0x000000ffff057224 */ /* 0x000fce00078e0003 */
.L_x_217:
[----:B------:R-:W1:Y:S01]  /*89b0*/  S2R R9, SR_CgaCtaId ;  /* 0x0000000000097919 */ /* 0x000e620000008800 */
[----:B------:R-:W-:-:S04]  /*89c0*/  MOV R8, 0x400 ;  /* 0x0000040000087802 */ /* 0x000fc80000000f00 */
[----:B-1----:R-:W-:Y:S02]  /*89d0*/  LEA R20, R9, R8, 0x18 ;  /* 0x0000000809147211 */ /* 0x002fe400078ec0ff */
[----:B------:R-:W-:Y:S01]  /*89e0*/  SHF.L.U32 R8, R5, 0x1f, RZ ;  /* 0x0000001f05087819 */ /* 0x000fe200000006ff */
[----:B------:R-:W1:Y:S02]  /*89f0*/  @!P2 LDC R9, c[0x0][0x500] ;  /* 0x00014000ff09ab82 */ /* 0x000e640000000800 */
[----:B------:R-:W-:-:S04]  /*8a00*/  IMAD R15, R7, 0x8, R20 ;  /* 0x00000008070f7824 */ /* 0x000fc800078e0214 */
[----:B------:R-:W2:Y:S02]  /*8a10*/  SYNCS.PHASECHK.TRANS64.TRYWAIT P1, [R15+URZ+0x40], R8 ;  /* 0x000040080f0075a7 */ /* 0x000ea4000802017f */
[----:B--2---:R-:W-:Y:S05]  /*8a20*/  @!P1 BRA `(.L_x_214) ;  /* 0x0000001000a09947 */ /* 0x004fea0003800000 */
.L_x_242:
[----:B--2---:R-:W-:Y:S01]  /*8a30*/  PRMT R8, R18, 0x9910, RZ ;  /* 0x0000991012087816 */ /* 0x004fe200000000ff */
[----:B-1----:R1:W-:Y:S03]  /*8a40*/  @!P2 SYNCS.ARRIVE.TRANS64 RZ, [R15+URZ], R9 ;  /* 0x000000090fffa9a7 */ /* 0x0023e6000800003f */
[----:B------:R-:W-:-:S13]  /*8a50*/  ISETP.NE.AND P1, PT, R8, 0x2, PT ;  /* 0x000000020800780c */ /* 0x000fda0003f25270 */
[----:B-1----:R-:W-:Y:S05]  /*8a60*/  @P1 BRA `(.L_x_215) ;  /* 0x0000000000041947 */ /* 0x002fea0003800000 */
[----:B------:R-:W-:Y:S01]  /*8a70*/  BPT.TRAP 0x1 ;  /* 0x000000040000795c */ /* 0x000fe20000300000 */
.L_x_215:
[----:B------:R-:W-:Y:S05]  /*8a80*/  @P0 BRA `(.L_x_216) ;  /* 0x0000000000040947 */ /* 0x000fea0003800000 */
[----:B------:R-:W-:Y:S01]  /*8a90*/  BPT.TRAP 0x1 ;  /* 0x000000040000795c */ /* 0x000fe20000300000 */
.L_x_216:
[C---:B------:R-:W-:Y:S01]  /*8aa0*/  IMAD R8, R7.reuse, 0x4000, R20 ;  /* 0x0000400007087824 */ /* 0x040fe200078e0214 */
[----:B------:R-:W-:Y:S01]  /*8ab0*/  LEA R20, R7, R20, 0xd ;  /* 0x0000001407147211 */ /* 0x000fe200078e68ff */
[----:B------:R-:W-:Y:S01]  /*8ac0*/  VIADD R4, R4, 0xffffffff ;  /* 0xffffffff04047836 */ /* 0x000fe20000000000 */
[----:B------:R-:W-:Y:S01]  /*8ad0*/  R2UR UR9, R15 ;  /* 0x000000000f0972ca */ /* 0x000fe200000e0000 */
[----:B------:R-:W-:Y:S01]  /*8ae0*/  UIADD3 UR4, UP0, UR20, 0xf0, URZ ;  /* 0x000000f014047890 */ /* 0x000fe2000ff1e03f */
[----:B------:R-:W-:Y:S01]  /*8af0*/  R2UR UR5, R8 ;  /* 0x00000000080572ca */ /* 0x000fe200000e0000 */
[----:B------:R-:W-:Y:S01]  /*8b00*/  UIADD3 UR22, UP1, UR20, 0x1f0, URZ ;  /* 0x000001f014167890 */ /* 0x000fe2000ff3e03f */
[----:B------:R-:W-:Y:S01]  /*8b10*/  R2UR UR8, R20 ;  /* 0x00000000140872ca */ /* 0x000fe200000e0000 */
[----:B------:R-:W-:Y:S01]  /*8b20*/  VIADD R7, R7, 0x1 ;  /* 0x0000000107077836 */ /* 0x000fe20000000000 */
[----:B------:R-:W-:Y:S01]  /*8b30*/  R2UR UR11, R13 ;  /* 0x000000000d0b72ca */ /* 0x000fe200000e0000 */
[----:B------:R-:W-:Y:S01]  /*8b40*/  UIADD3.X UR23, URZ, UR21, URZ, UP1, !UPT ;  /* 0x000000153f177290 */ /* 0x000fe20008ffe43f */
[----:B------:R-:W-:Y:S01]  /*8b50*/  R2UR UR10, R19 ;  /* 0x00000000130a72ca */ /* 0x000fe200000e0000 */
[----:B------:R-:W-:Y:S01]  /*8b60*/  UMOV UR6, 0x0 ;  /* 0x0000000000067882 */ /* 0x000fe20000000000 */
[----:B------:R-:W-:Y:S01]  /*8b70*/  R2UR UR12, R6 ;  /* 0x00000000060c72ca */ /* 0x000fe200000e0000 */
[----:B------:R-:W-:Y:S01]  /*8b80*/  UMOV UR7, 0x10000000 ;  /* 0x1000000000077882 */ /* 0x000fe20000000000 */
[----:B------:R-:W-:-:S02]  /*8b90*/  R2UR UR18, R14 ;  /* 0x000000000e1272ca */ /* 0x000fc400000e0000 */
[----:B------:R-:W-:Y:S01]  /*8ba0*/  ISETP.GT.AND P3, PT, R4, 0x1, PT ;  /* 0x000000010400780c */ /* 0x000fe20003f64270 */
[----:B------:R-:W-:Y:S01]  /*8bb0*/  UIADD3 UR13, UR5, 0x6400, URZ ;  /* 0x00006400050d7890 */ /* 0x000fe2000fffe03f */
[----:B------:R-:W-:Y:S01]  /*8bc0*/  ISETP.NE.AND P1, PT, R7, 0x8, PT ;  /* 0x000000080700780c */ /* 0x000fe20003f25270 */
[----:B------:R-:W-:Y:S01]  /*8bd0*/  UIADD3.X UR5, URZ, UR21, URZ, UP0, !UPT ;  /* 0x000000153f057290 */ /* 0x000fe200087fe43f */
[----:B------:R-:W-:Y:S01]  /*8be0*/  IADD3 R19, R19, 0x40, RZ ;  /* 0x0000004013137810 */ /* 0x000fe20007ffe0ff */
[----:B------:R-:W-:Y:S01]  /*8bf0*/  UIADD3 UR14, UR8, 0x26400, URZ ;  /* 0x00026400080e7890 */ /* 0x000fe2000fffe03f */
[----:B------:R-:W-:Y:S02]  /*8c00*/  SEL R8, RZ, 0x1, P1 ;  /* 0x00000001ff087807 */ /* 0x000fe40000800000 */
[----:B------:R-:W-:Y:S01]  /*8c10*/  UMOV UR8, UR13 ;  /* 0x0000000d00087c82 */ /* 0x000fe20008000000 */
[----:B------:R-:W-:Y:S02]  /*8c20*/  SEL R7, R7, RZ, P1 ;  /* 0x000000ff07077207 */ /* 0x000fe40000800000 */
[----:B------:R-:W-:Y:S01]  /*8c30*/  LOP3.LUT R5, R5, R8, RZ, 0x3c, !PT ;  /* 0x0000000805057212 */ /* 0x000fe200078e3cff */
[----:B------:R1:W-:Y:S02]  /*8c40*/  UTMALDG.3D [UR8], [UR4], desc[UR6] ;  /* 0x00000608040075b4 */ /* 0x0003e40008011000 */
[----:B-1----:R-:W-:Y:S01]  /*8c50*/  UMOV UR8, UR14 ;  /* 0x0000000e00087c82 */ /* 0x002fe20008000000 */
[----:B------:R-:W-:-:S02]  /*8c60*/  UMOV UR11, UR18 ;  /* 0x00000012000b7c82 */ /* 0x000fc40008000000 */
[----:B------:R1:W-:Y:S02]  /*8c70*/  UTMALDG.3D [UR8], [UR22], desc[UR6] ;  /* 0x00000608160075b4 */ /* 0x0003e40008011000 */
[----:B-1----:R-:W-:Y:S05]  /*8c80*/  @P3 BRA `(.L_x_217) ;  /* 0xfffffffc00483947 */ /* 0x002fea000383ffff */
.L_x_213:
[----:B------:R-:W-:Y:S05]  /*8c90*/  BSYNC B1 ;  /* 0x0000000000017941 */ /* 0x000fea0003800000 */
.L_x_212:
[----:B------:R-:W-:Y:S01]  /*8ca0*/  LOP3.LUT P3, RZ, R10, 0xff, RZ, 0xc0, !PT ;  /* 0x000000ff0aff7812 */ /* 0x000fe2000786c0ff */
[----:B------:R-:W-:Y:S01]  /*8cb0*/  IMAD.IADD R0, R11, 0x1, R0 ;  /* 0x000000010b007824 */ /* 0x000fe200078e0200 */
[----:B------:R-:W-:Y:S01]  /*8cc0*/  IADD3 R16, P4, R16, UR36, RZ ;  /* 0x0000002410107c10 */ /* 0x000fe2000ff9e0ff */
[----:B------:R-:W-:Y:S01]  /*8cd0*/  ULDC.64 UR4, c[0x0][0x8f8] ;  /* 0x00023e0000047ab9 */ /* 0x000fe20000000a00 */
[----:B------:R-:W-:Y:S01]  /*8ce0*/  BSSY B1, `(.L_x_218) ;  /* 0x000006d000017945 */ /* 0x000fe20003800000 */
[----:B------:R-:W-:Y:S01]  /*8cf0*/  IMAD.MOV.U32 R13, RZ, RZ, -0x1 ;  /* 0xffffffffff0d7424 */ /* 0x000fe200078e00ff */
[----:B------:R-:W-:Y:S02]  /*8d00*/  SHF.R.U32.HI R4, RZ, 0x3, R0 ;  /* 0x00000003ff047819 */ /* 0x000fe40000011600 */
[----:B------:R-:W-:Y:S02]  /*8d10*/  ISETP.GT.U32.AND P1, PT, R0, 0x7, PT ;  /* 0x000000070000780c */ /* 0x000fe40003f24070 */
[----:B------:R-:W-:-:S02]  /*8d20*/  LOP3.LUT R4, R4, 0x1, RZ, 0xc0, !PT ;  /* 0x0000000104047812 */ /* 0x000fc400078ec0ff */
[----:B------:R-:W-:Y:S01]  /*8d30*/  ISETP.LT.U32.AND P1, PT, R11, 0x8, P1 ;  /* 0x000000080b00780c */ /* 0x000fe20000f21070 */
[----:B------:R-:W1:Y:S01]  /*8d40*/  @P3 S2R R6, SR_CgaCtaId ;  /* 0x0000000000063919 */ /* 0x000e620000008800 */
[----:B------:R-:W-:Y:S02]  /*8d50*/  @P3 MOV R5, 0x400 ;  /* 0x0000040000053802 */ /* 0x000fe40000000f00 */
[----:B------:R-:W-:Y:S02]  /*8d60*/  IADD3.X R17, R17, UR41, RZ, P4, !PT ;  /* 0x0000002911117c10 */ /* 0x000fe4000a7fe4ff */
[----:B------:R-:W-:Y:S02]  /*8d70*/  ISETP.GE.U32.AND P4, PT, R16, UR4, PT ;  /* 0x0000000410007c0c */ /* 0x000fe4000bf86070 */
[----:B------:R-:W-:Y:S02]  /*8d80*/  MOV R7, 0xffffffff ;  /* 0xffffffff00077802 */ /* 0x000fe40000000f00 */
[----:B------:R-:W-:-:S02]  /*8d90*/  LOP3.LUT R0, R0, 0x7, RZ, 0xc0, !PT ;  /* 0x0000000700007812 */ /* 0x000fc400078ec0ff */
[----:B------:R-:W-:Y:S02]  /*8da0*/  PRMT R10, RZ, 0x7610, R10 ;  /* 0x00007610ff0a7816 */ /* 0x000fe4000000000a */
[----:B-1----:R-:W-:Y:S01]  /*8db0*/  @P3 LEA R5, R6, R5, 0x18 ;  /* 0x0000000506053211 */ /* 0x002fe200078ec0ff */
[----:B------:R-:W-:-:S03]  /*8dc0*/  IMAD.MOV.U32 R6, RZ, RZ, -0x1 ;  /* 0xffffffffff067424 */ /* 0x000fc600078e00ff */
[----:B------:R1:W-:Y:S01]  /*8dd0*/  @P3 SYNCS.ARRIVE.TRANS64.A1T0 RZ, [R5+URZ+0xb8], RZ ;  /* 0x0000b8ff05ff39a7 */ /* 0x0003e2000810003f */
[----:B------:R-:W-:Y:S02]  /*8de0*/  ISETP.NE.U32.AND P3, PT, R4, 0x1, PT ;  /* 0x000000010400780c */ /* 0x000fe40003f65070 */
[----:B------:R-:W-:Y:S02]  /*8df0*/  SEL R4, RZ, 0x1, !P1 ;  /* 0x00000001ff047807 */ /* 0x000fe40004800000 */
[----:B------:R-:W-:Y:S02]  /*8e00*/  ISETP.GE.U32.AND.EX P1, PT, R17, UR5, PT, P4 ;  /* 0x0000000511007c0c */ /* 0x000fe4000bf26140 */
[----:B------:R-:W-:-:S04]  /*8e10*/  ISETP.GT.U32.AND P3, PT, R11, 0x7, !P3 ;  /* 0x000000070b00780c */ /* 0x000fc80005f64070 */
[----:B-1----:R-:W-:-:S04]  /*8e20*/  SEL R5, RZ, 0x1, !P3 ;  /* 0x00000001ff057807 */ /* 0x002fc80005800000 */
[--C-:B------:R-:W-:Y:S02]  /*8e30*/  LOP3.LUT R3, R5, R3, R4.reuse, 0x96, !PT ;  /* 0x0000000305037212 */ /* 0x100fe400078e9604 */
[----:B------:R-:W-:Y:S01]  /*8e40*/  PRMT R4, RZ, 0x7610, R4 ;  /* 0x00007610ff047816 */ /* 0x000fe20000000004 */
[----:B------:R-:W-:Y:S06]  /*8e50*/  @P1 BRA `(.L_x_219) ;  /* 0x0000000400541947 */ /* 0x000fec0003800000 */
[----:B------:R-:W-:Y:S01]  /*8e60*/  ULDC.64 UR4, c[0x0][0x8d0] ;  /* 0x0002340000047ab9 */ /* 0x000fe20000000a00 */
[----:B------:R-:W1:Y:S01]  /*8e70*/  S2R R14, SR_CTAID.X ;  /* 0x00000000000e7919 */ /* 0x000e620000002500 */
[----:B------:R-:W-:Y:S01]  /*8e80*/  ISETP.NE.U32.AND P1, PT, RZ, UR4, PT ;  /* 0x00000004ff007c0c */ /* 0x000fe2000bf25070 */
[----:B------:R-:W-:Y:S01]  /*8e90*/  ULDC UR7, c[0x0][0x8d8] ;  /* 0x0002360000077ab9 */ /* 0x000fe20000000800 */
[----:B------:R-:W-:Y:S01]  /*8ea0*/  IMAD.MOV.U32 R4, RZ, RZ, R16 ;  /* 0x000000ffff047224 */ /* 0x000fe200078e0010 */
[----:B------:R-:W2:Y:S01]  /*8eb0*/  S2R R13, SR_CTAID.Y ;  /* 0x00000000000d7919 */ /* 0x000ea20000002600 */
[----:B------:R-:W-:Y:S02]  /*8ec0*/  ISETP.NE.AND.EX P1, PT, RZ, UR5, PT, P1 ;  /* 0x00000005ff007c0c */ /* 0x000fe4000bf25310 */
[----:B------:R-:W-:-:S11]  /*8ed0*/  MOV R5, R17 ;  /* 0x0000001100057202 */ /* 0x000fd60000000f00 */
[----:B------:R-:W-:Y:S05]  /*8ee0*/  @!P1 BRA `(.L_x_220) ;  /* 0x0000000000289947 */ /* 0x000fea0003800000 */
[----:B------:R-:W-:Y:S02]  /*8ef0*/  ULDC UR6, c[0x0][0x8dc] ;  /* 0x0002370000067ab9 */ /* 0x000fe40000000800 */
[----:B------:R-:W-:-:S05]  /*8f00*/  IADD3 R9, P1, R16, UR6, RZ ;  /* 0x0000000610097c10 */ /* 0x000fca000ff3e0ff */
[----:B------:R-:W-:-:S04]  /*8f10*/  IMAD.X R15, RZ, RZ, R17, P1 ;  /* 0x000000ffff0f7224 */ /* 0x000fc800008e0611 */
[----:B------:R-:W-:-:S04]  /*8f20*/  IMAD.WIDE.U32 R6, R15, UR4, RZ ;  /* 0x000000040f067c25 */ /* 0x000fc8000f8e00ff */
[----:B------:R-:W-:-:S04]  /*8f30*/  IMAD.WIDE.U32 R6, P1, R9, UR5, R6 ;  /* 0x0000000509067c25 */ /* 0x000fc8000f820006 */
[----:B------:R-:W-:Y:S01]  /*8f40*/  IMAD.WIDE.U32 R8, R9, UR4, RZ ;  /* 0x0000000409087c25 */ /* 0x000fe2000f8e00ff */
[----:B------:R-:W-:-:S03]  /*8f50*/  MOV R4, R7 ;  /* 0x0000000700047202 */ /* 0x000fc60000000f00 */
[----:B------:R-:W-:Y:S01]  /*8f60*/  IMAD.X R5, RZ, RZ, RZ, P1 ;  /* 0x000000ffff057224 */ /* 0x000fe200008e06ff */
[----:B------:R-:W-:-:S05]  /*8f70*/  IADD3 RZ, P1, R9, R6, RZ ;  /* 0x0000000609ff7210 */ /* 0x000fca0007f3e0ff */
[----:B------:R-:W-:-:S08]  /*8f80*/  IMAD.WIDE.U32.X R4, R15, UR5, R4, P1 ;  /* 0x000000050f047c25 */ /* 0x000fd000088e0404 */
.L_x_220:
[--C-:B------:R-:W-:Y:S01]  /*8f90*/  SHF.R.U64 R8, R4, UR7, R5.reuse ;  /* 0x0000000704087c19 */ /* 0x100fe20008001205 */
[----:B------:R-:W-:Y:S01]  /*8fa0*/  ULDC.64 UR4, c[0x0][0x8c8] ;  /* 0x0002320000047ab9 */ /* 0x000fe20000000a00 */
[----:B------:R-:W-:Y:S01]  /*8fb0*/  SHF.R.U32.HI R4, RZ, UR7, R5 ;  /* 0x00000007ff047c19 */ /* 0x000fe20008011605 */
[----:B------:R-:W3:Y:S01]  /*8fc0*/  LDC R25, c[0x0][0x144] ;  /* 0x00005100ff197b82 */ /* 0x000ee20000000800 */
[----:B------:R-:W-:Y:S01]  /*8fd0*/  IADD3 R7, P1, RZ, -R8, RZ ;  /* 0x80000008ff077210 */ /* 0x000fe20007f3e0ff */
[----:B------:R-:W-:Y:S01]  /*8fe0*/  ULDC.64 UR8, c[0x0][0x8e8] ;  /* 0x00023a0000087ab9 */ /* 0x000fe20000000a00 */
[----:B-1----:R-:W-:Y:S01]  /*8ff0*/  I2FP.F32.U32 R9, R14 ;  /* 0x0000000e00097245 */ /* 0x002fe20000201000 */
[----:B------:R-:W-:Y:S02]  /*9000*/  ULDC UR6, c[0x0][0x8b0] ;  /* 0x00022c0000067ab9 */ /* 0x000fe40000000800 */
[----:B------:R-:W-:Y:S01]  /*9010*/  IMAD.X R4, RZ, RZ, ~R4, P1 ;  /* 0x000000ffff047224 */ /* 0x000fe200008e0e04 */
[----:B------:R-:W-:Y:S01]  /*9020*/  ISETP.NE.U32.AND P1, PT, RZ, UR8, PT ;  /* 0x00000008ff007c0c */ /* 0x000fe2000bf25070 */
[----:B------:R-:W1:Y:S02]  /*9030*/  LDC R20, c[0x0][0x148] ;  /* 0x00005200ff147b82 */ /* 0x000e640000000800 */
[----:B------:R-:W-:Y:S01]  /*9040*/  IMAD R6, R4, UR4, RZ ;  /* 0x0000000404067c24 */ /* 0x000fe2000f8e02ff */
[----:B------:R-:W-:Y:S01]  /*9050*/  ISETP.NE.AND.EX P1, PT, RZ, UR9, PT, P1 ;  /* 0x00000009ff007c0c */ /* 0x000fe2000bf25310 */
[----:B------:R-:W-:Y:S01]  /*9060*/  IMAD.WIDE.U32 R4, R7, UR4, R16 ;  /* 0x0000000407047c25 */ /* 0x000fe2000f8e0010 */
[----:B------:R-:W-:-:S03]  /*9070*/  ULDC UR4, c[0x0][0x150] ;  /* 0x0000540000047ab9 */ /* 0x000fc60000000800 */
[----:B------:R-:W-:Y:S02]  /*9080*/  IMAD R7, R7, UR5, R6 ;  /* 0x0000000507077c24 */ /* 0x000fe4000f8e0206 */
[----:B------:R-:W-:Y:S01]  /*9090*/  FMUL R6, R9, UR4 ;  /* 0x0000000409067c20 */ /* 0x000fe20008400000 */
[----:B------:R-:W-:Y:S01]  /*90a0*/  ULDC UR4, c[0x0][0x8c0] ;  /* 0x0002300000047ab9 */ /* 0x000fe20000000800 */
[----:B------:R-:W-:Y:S01]  /*90b0*/  ULDC UR5, c[0x0][0x154] ;  /* 0x0000550000057ab9 */ /* 0x000fe20000000800 */
[----:B------:R-:W-:-:S03]  /*90c0*/  IMAD.IADD R5, R5, 0x1, R7 ;  /* 0x0000000105057824 */ /* 0x000fc600078e0207 */
[----:B------:R-:W4:Y:S02]  /*90d0*/  F2I.U32.TRUNC.NTZ R6, R6 ;  /* 0x0000000600067305 */ /* 0x000f24000020f000 */
[----:B------:R-:W-:Y:S02]  /*90e0*/  SHF.R.U64 R9, R4, UR4, R5 ;  /* 0x0000000404097c19 */ /* 0x000fe40008001205 */
[----:B--2---:R-:W-:-:S05]  /*90f0*/  I2FP.F32.U32 R4, R13 ;  /* 0x0000000d00047245 */ /* 0x004fca0000201000 */
[----:B------:R-:W-:Y:S01]  /*9100*/  FMUL R21, R4, UR5 ;  /* 0x0000000504157c20 */ /* 0x000fe20008400000 */
[----:B------:R-:W-:Y:S01]  /*9110*/  SHF.R.U32.HI R4, RZ, UR4, R5 ;  /* 0x00000004ff047c19 */ /* 0x000fe20008011605 */
[----:B------:R-:W-:-:S03]  /*9120*/  ULDC UR4, c[0x0][0x900] ;  /* 0x0002400000047ab9 */ /* 0x000fc60000000800 */
[--C-:B------:R-:W-:Y:S01]  /*9130*/  SHF.R.U64 R19, R9, UR6, R4.reuse ;  /* 0x0000000609137c19 */ /* 0x100fe20008001204 */
[----:B------:R-:W2:Y:S01]  /*9140*/  F2I.U32.TRUNC.NTZ R21, R21 ;  /* 0x0000001500157305 */ /* 0x000ea2000020f000 */
[----:B------:R-:W-:Y:S02]  /*9150*/  SHF.R.U32.HI R4, RZ, UR6, R4 ;  /* 0x00000006ff047c19 */ /* 0x000fe40008011604 */
[----:B----4-:R-:W-:Y:S02]  /*9160*/  IADD3 R6, -R6, RZ, RZ ;  /* 0x000000ff06067210 */ /* 0x010fe40007ffe1ff */
[--C-:B------:R-:W-:Y:S02]  /*9170*/  SHF.R.U64 R15, R19, UR4, R4.reuse ;  /* 0x00000004130f7c19 */ /* 0x100fe40008001204 */
[----:B------:R-:W-:Y:S01]  /*9180*/  SHF.R.U32.HI R23, RZ, UR4, R4 ;  /* 0x00000004ff177c19 */ /* 0x000fe20008011604 */
[----:B---3--:R-:W-:Y:S02]  /*9190*/  IMAD R14, R25, R6, R14 ;  /* 0x00000006190e7224 */ /* 0x008fe400078e020e */
[----:B------:R-:W-:-:S02]  /*91a0*/  IMAD.MOV.U32 R4, RZ, RZ, R15 ;  /* 0x000000ffff047224 */ /* 0x000fc400078e000f */
[----:B------:R-:W-:Y:S01]  /*91b0*/  IMAD.MOV.U32 R5, RZ, RZ, R23 ;  /* 0x000000ffff057224 */ /* 0x000fe200078e0017 */
[----:B------:R-:W-:Y:S06]  /*91c0*/  @!P1 BRA `(.L_x_221) ;  /* 0x0000000000289947 */ /* 0x000fec0003800000 */
[----:B------:R-:W-:Y:S02]  /*91d0*/  ULDC UR4, c[0x0][0x8f4] ;  /* 0x00023d0000047ab9 */ /* 0x000fe40000000800 */
[----:B------:R-:W-:-:S04]  /*91e0*/  IADD3 R5, P1, R15, UR4, RZ ;  /* 0x000000040f057c10 */ /* 0x000fc8000ff3e0ff */
[----:B------:R-:W-:-:S05]  /*91f0*/  IADD3.X R23, RZ, R23, RZ, P1, !PT ;  /* 0x00000017ff177210 */ /* 0x000fca0000ffe4ff */
[----:B------:R-:W-:-:S04]  /*9200*/  IMAD.WIDE.U32 R6, R23, UR8, RZ ;  /* 0x0000000817067c25 */ /* 0x000fc8000f8e00ff */
[----:B------:R-:W-:-:S04]  /*9210*/  IMAD.WIDE.U32 R6, P1, R5, UR9, R6 ;  /* 0x0000000905067c25 */ /* 0x000fc8000f820006 */
[----:B------:R-:W-:-:S04]  /*9220*/  IMAD.WIDE.U32 R4, R5, UR8, RZ ;  /* 0x0000000805047c25 */ /* 0x000fc8000f8e00ff */
[----:B------:R-:W-:Y:S01]  /*9230*/  IMAD.MOV.U32 R4, RZ, RZ, R7 ;  /* 0x000000ffff047224 */ /* 0x000fe200078e0007 */
[----:B------:R-:W-:Y:S01]  /*9240*/  IADD3 RZ, P3, R5, R6, RZ ;  /* 0x0000000605ff7210 */ /* 0x000fe20007f7e0ff */
[----:B------:R-:W-:-:S04]  /*9250*/  IMAD.X R5, RZ, RZ, RZ, P1 ;  /* 0x000000ffff057224 */ /* 0x000fc800008e06ff */
[----:B------:R-:W-:-:S08]  /*9260*/  IMAD.WIDE.U32.X R4, R23, UR9, R4, P3 ;  /* 0x0000000917047c25 */ /* 0x000fd000098e0404 */
.L_x_221:
[----:B------:R-:W-:Y:S01]  /*9270*/  ISETP.NE.AND P1, PT, R2, 0x1, PT ;  /* 0x000000010200780c */ /* 0x000fe20003f25270 */
[----:B------:R-:W-:Y:S01]  /*9280*/  ULDC UR4, c[0x0][0x8f0] ;  /* 0x00023c0000047ab9 */ /* 0x000fe20000000800 */
[----:B------:R-:W-:Y:S01]  /*9290*/  LOP3.LUT R19, R19, UR16, RZ, 0xc0, !PT ;  /* 0x0000001013137c12 */ /* 0x000fe2000f8ec0ff */
[----:B------:R-:W-:Y:S01]  /*92a0*/  ULDC UR5, c[0x0][0x8b8] ;  /* 0x00022e0000057ab9 */ /* 0x000fe20000000800 */
[----:B------:R-:W-:Y:S01]  /*92b0*/  SHF.R.U64 R4, R4, UR4, R5 ;  /* 0x0000000404047c19 */ /* 0x000fe20008001205 */
[----:B------:R-:W-:Y:S01]  /*92c0*/  ULDC UR4, c[0x0][0x8e0] ;  /* 0x0002380000047ab9 */ /* 0x000fe20000000800 */
[----:B--2---:R-:W-:Y:S01]  /*92d0*/  IADD3 R21, -R21, RZ, RZ ;  /* 0x000000ff15157210 */ /* 0x004fe20007ffe1ff */
[----:B------:R-:W-:Y:S02]  /*92e0*/  IMAD.MOV.U32 R5, RZ, RZ, 0x1 ;  /* 0x00000001ff057424 */ /* 0x000fe400078e00ff */
[----:B------:R-:W-:Y:S02]  /*92f0*/  IMAD.MOV R6, RZ, RZ, -R4 ;  /* 0x000000ffff067224 */ /* 0x000fe400078e0a04 */
[----:B------:R-:W-:Y:S01]  /*9300*/  IMAD R19, R4, UR17, R19 ;  /* 0x0000001104137c24 */ /* 0x000fe2000f8e0213 */
[----:B------:R-:W-:Y:S01]  /*9310*/  LOP3.LUT R4, R9, UR15, RZ, 0xc0, !PT ;  /* 0x0000000f09047c12 */ /* 0x000fe2000f8ec0ff */
[----:B-1----:R-:W-:-:S02]  /*9320*/  @P1 IMAD R14, R20, R21, R13 ;  /* 0x00000015140e1224 */ /* 0x002fc400078e020d */
[----:B------:R-:W-:Y:S01]  /*9330*/  IMAD R15, R6, UR4, R15 ;  /* 0x00000004060f7c24 */ /* 0x000fe2000f8e020f */
[----:B------:R-:W-:Y:S01]  /*9340*/  ULDC UR4, c[0x0][0x8a8] ;  /* 0x00022a0000047ab9 */ /* 0x000fe20000000800 */
[----:B------:R-:W-:Y:S01]  /*9350*/  IMAD R14, R19, UR5, R14 ;  /* 0x00000005130e7c24 */ /* 0x000fe2000f8e020e */
[----:B------:R-:W-:Y:S01]  /*9360*/  MOV R6, R8 ;  /* 0x0000000800067202 */ /* 0x000fe20000000f00 */
[--C-:B------:R-:W-:Y:S01]  /*9370*/  IMAD R15, R15, UR4, R4.reuse ;  /* 0x000000040f0f7c24 */ /* 0x100fe2000f8e0204 */
[----:B------:R-:W-:-:S04]  /*9380*/  PRMT R4, R5, 0x7610, R4 ;  /* 0x0000761005047816 */ /* 0x000fc80000000004 */
[----:B------:R-:W-:Y:S02]  /*9390*/  SEL R7, R15, R14, !P1 ;  /* 0x0000000e0f077207 */ /* 0x000fe40004800000 */
[----:B------:R-:W-:-:S07]  /*93a0*/  SEL R13, R14, R15, !P1 ;  /* 0x0000000f0e0d7207 */ /* 0x000fce0004800000 */
.L_x_219:
[----:B------:R-:W-:Y:S05]  /*93b0*/  BSYNC B1 ;  /* 0x0000000000017941 */ /* 0x000fea0003800000 */
.L_x_218:
[----:B------:R-:W-:-:S13]  /*93c0*/  LOP3.LUT P1, RZ, R4, 0xff, RZ, 0xc0, !PT ;  /* 0x000000ff04ff7812 */ /* 0x000fda000782c0ff */
[----:B------:R-:W-:Y:S05]  /*93d0*/  @P1 BRA `(.L_x_222) ;  /* 0xfffffff400401947 */ /* 0x000fea000383ffff */
[----:B------:R-:W-:Y:S05]  /*93e0*/  BSYNC B0 ;  /* 0x0000000000007941 */ /* 0x000fea0003800000 */
.L_x_210:
[----:B------:R-:W-:-:S03]  /*93f0*/  UMOV UR4, 0xffffffff ;  /* 0xffffffff00047882 */ /* 0x000fc60000000000 */
[----:B------:R-:W-:Y:S05]  /*9400*/  BRA.DIV UR4, `(.L_x_223) ;  /* 0x0000000a043c7947 */ /* 0x000fea000b800000 */
[----:B------:R-:W-:-:S13]  /*9410*/  ELECT P6, URZ, PT ;  /* 0x00000000003f782f */ /* 0x000fda00038c0000 */
.L_x_245:
[----:B------:R-:W-:Y:S05]  /*9420*/  @!P6 BRA `(.L_x_11) ;  /* 0x000000040034e947 */ /* 0x000fea0003800000 */
[----:B------:R-:W-:-:S04]  /*9430*/  LOP3.LUT R22, R22, 0x2, RZ, 0xfc, !PT ;  /* 0x0000000216167812 */ /* 0x000fc800078efcff */
[----:B------:R-:W-:-:S13]  /*9440*/  ISETP.NE.AND P0, PT, R22, 0x3, PT ;  /* 0x000000031600780c */ /* 0x000fda0003f05270 */
[----:B------:R-:W-:Y:S05]  /*9450*/  @!P0 BRA `(.L_x_224) ;  /* 0x0000000000048947 */ /* 0x000fea0003800000 */
[----:B------:R-:W-:Y:S01]  /*9460*/  BPT.TRAP 0x1 ;  /* 0x000000040000795c */ /* 0x000fe20000300000 */
.L_x_224:
[----:B------:R-:W1:Y:S01]  /*9470*/  S2R R5, SR_CgaCtaId ;  /* 0x0000000000057919 */ /* 0x000e620000008800 */
[----:B------:R-:W-:Y:S02]  /*9480*/  MOV R2, 0x400 ;  /* 0x0000040000027802 */ /* 0x000fe40000000f00 */
[----:B------:R-:W-:Y:S02]  /*9490*/  SHF.L.U32 R4, R3, 0x1f, RZ ;  /* 0x0000001f03047819 */ /* 0x000fe400000006ff */
[----:B-1----:R-:W-:-:S05]  /*94a0*/  LEA R5, R5, R2, 0x18 ;  /* 0x0000000205057211 */ /* 0x002fca00078ec0ff */
[----:B------:R-:W-:-:S04]  /*94b0*/  VIADD R5, R5, 0x40 ;  /* 0x0000004005057836 */ /* 0x000fc80000000000 */
[C---:B------:R-:W-:Y:S01]  /*94c0*/  IMAD R7, R0.reuse, 0x8, R5 ;  /* 0x0000000800077824 */ /* 0x040fe200078e0205 */
[----:B------:R-:W-:-:S03]  /*94d0*/  IADD3 R0, R0, 0x1, RZ ;  /* 0x0000000100007810 */ /* 0x000fc60007ffe0ff */
[----:B------:R-:W1:Y:S01]  /*94e0*/  SYNCS.PHASECHK.TRANS64.TRYWAIT P0, [R7+URZ], R4 ;  /* 0x00000004070075a7 */ /* 0x000e62000800017f */
[----:B------:R-:W-:-:S04]  /*94f0*/  ISETP.NE.AND P1, PT, R0, 0x8, PT ;  /* 0x000000080000780c */ /* 0x000fc80003f25270 */
[----:B------:R-:W-:Y:S02]  /*9500*/  SEL R2, RZ, 0x1, P1 ;  /* 0x00000001ff027807 */ /* 0x000fe40000800000 */
[----:B------:R-:W-:Y:S02]  /*9510*/  SEL R0, R0, RZ, P1 ;  /* 0x000000ff00007207 */ /* 0x000fe40000800000 */
[----:B------:R-:W-:-:S03]  /*9520*/  LOP3.LUT R9, R3, R2, RZ, 0x3c, !PT ;  /* 0x0000000203097212 */ /* 0x000fc600078e3cff */
[----:B------:R-:W-:Y:S01]  /*9530*/  IMAD R6, R0, 0x8, R5 ;  /* 0x0000000800067824 */ /* 0x000fe200078e0205 */
[----:B------:R-:W-:Y:S01]  /*9540*/  SHF.L.U32 R3, R9, 0x1f, RZ ;  /* 0x0000001f09037819 */ /* 0x000fe200000006ff */
[----:B-1----:R-:W-:Y:S06]  /*9550*/  @!P0 BRA `(.L_x_225) ;  /* 0x0000000800088947 */ /* 0x002fec0003800000 */
.L_x_246:
[----:B------:R-:W2:Y:S01]  /*9560*/  SYNCS.PHASECHK.TRANS64.TRYWAIT P0, [R6+URZ], R3 ;  /* 0x00000003060075a7 */ /* 0x000ea2000800017f */
[----:B------:R-:W-:-:S05]  /*9570*/  VIADD R0, R0, 0x1 ;  /* 0x0000000100007836 */ /* 0x000fca0000000000 */
[----:B------:R-:W-:-:S04]  /*9580*/  ISETP.NE.AND P1, PT, R0, 0x8, PT ;  /* 0x000000080000780c */ /* 0x000fc80003f25270 */
[----:B------:R-:W-:Y:S02]  /*9590*/  SEL R2, RZ, 0x1, P1 ;  /* 0x00000001ff027807 */ /* 0x000fe40000800000 */
[----:B------:R-:W-:Y:S02]  /*95a0*/  SEL R0, R0, RZ, P1 ;  /* 0x000000ff00007207 */ /* 0x000fe40000800000 */
[----:B------:R-:W-:Y:S02]  /*95b0*/  LOP3.LUT R9, R9, R2, RZ, 0x3c, !PT ;  /* 0x0000000209097212 */ /* 0x000fe400078e3cff */
[----:B-1----:R-:W-:Y:S02]  /*95c0*/  LEA R7, R0, R5, 0x3 ;  /* 0x0000000500077211 */ /* 0x002fe400078e18ff */
[----:B------:R-:W-:Y:S01]  /*95d0*/  SHF.L.U32 R4, R9, 0x1f, RZ ;  /* 0x0000001f09047819 */ /* 0x000fe200000006ff */
[----:B--2---:R-:W-:Y:S06]  /*95e0*/  @!P0 BRA `(.L_x_226) ;  /* 0x0000000400f88947 */ /* 0x004fec0003800000 */
.L_x_247:
[----:B------:R-:W2:Y:S01]  /*95f0*/  SYNCS.PHASECHK.TRANS64.TRYWAIT P0, [R7+URZ], R4 ;  /* 0x00000004070075a7 */ /* 0x000ea2000800017f */
[----:B------:R-:W-:-:S05]  /*9600*/  VIADD R0, R0, 0x1 ;  /* 0x0000000100007836 */ /* 0x000fca0000000000 */
[----:B------:R-:W-:-:S04]  /*9610*/  ISETP.NE.AND P1, PT, R0, 0x8, PT ;  /* 0x000000080000780c */ /* 0x000fc80003f25270 */
[----:B------:R-:W-:Y:S02]  /*9620*/  SEL R2, RZ, 0x1, P1 ;  /* 0x00000001ff027807 */ /* 0x000fe40000800000 */
[----:B------:R-:W-:Y:S02]  /*9630*/  SEL R0, R0, RZ, P1 ;  /* 0x000000ff00007207 */ /* 0x000fe40000800000 */
[----:B------:R-:W-:-:S03]  /*9640*/  LOP3.LUT R9, R9, R2, RZ, 0x3c, !PT ;  /* 0x0000000209097212 */ /* 0x000fc600078e3cff */
[----:B-1----:R-:W-:Y:S01]  /*9650*/  IMAD R6, R0, 0x8, R5 ;  /* 0x0000000800067824 */ /* 0x002fe200078e0205 */
[----:B------:R-:W-:Y:S01]  /*9660*/  SHF.L.U32 R3, R9, 0x1f, RZ ;  /* 0x0000001f09037819 */ /* 0x000fe200000006ff */
[----:B--2---:R-:W-:Y:S06]  /*9670*/  @!P0 BRA `(.L_x_227) ;  /* 0x0000000400e88947 */ /* 0x004fec0003800000 */
.L_x_248:
[----:B------:R-:W2:Y:S01]  /*9680*/  SYNCS.PHASECHK.TRANS64.TRYWAIT P0, [R6+URZ], R3 ;  /* 0x00000003060075a7 */ /* 0x000ea2000800017f */
[----:B------:R-:W-:-:S04]  /*9690*/  IADD3 R0, R0, 0x1, RZ ;  /* 0x0000000100007810 */ /* 0x000fc80007ffe0ff */
[----:B------:R-:W-:-:S04]  /*96a0*/  ISETP.NE.AND P1, PT, R0, 0x8, PT ;  /* 0x000000080000780c */ /* 0x000fc80003f25270 */
[----:B------:R-:W-:Y:S02]  /*96b0*/  SEL R2, RZ, 0x1, P1 ;  /* 0x00000001ff027807 */ /* 0x000fe40000800000 */
[----:B------:R-:W-:Y:S02]  /*96c0*/  SEL R0, R0, RZ, P1 ;  /* 0x000000ff00007207 */ /* 0x000fe40000800000 */
[----:B------:R-:W-:-:S03]  /*96d0*/  LOP3.LUT R9, R9, R2, RZ, 0x3c, !PT ;  /* 0x0000000209097212 */ /* 0x000fc600078e3cff */
[----:B-1----:R-:W-:Y:S01]  /*96e0*/  IMAD R7, R0, 0x8, R5 ;  /* 0x0000000800077824 */ /* 0x002fe200078e0205 */
[----:B------:R-:W-:Y:S01]  /*96f0*/  SHF.L.U32 R4, R9, 0x1f, RZ ;  /* 0x0000001f09047819 */ /* 0x000fe200000006ff */
[----:B--2---:R-:W-:Y:S06]  /*9700*/  @!P0 BRA `(.L_x_228) ;  /* 0x0000000400d88947 */ /* 0x004fec0003800000 */
.L_x_249:
        /* <DEDUP_REMOVED lines=9> */
.L_x_250:
        /* <DEDUP_REMOVED lines=9> */
.L_x_251:
[----:B------:R-:W2:Y:S01]  /*9830*/  SYNCS.PHASECHK.TRANS64.TRYWAIT P0, [R7+URZ], R4 ;  /* 0x00000004070075a7 */ /* 0x000ea2000800017f */
[----:B------:R-:W-:-:S04]  /*9840*/  IADD3 R0, R0, 0x1, RZ ;  /* 0x0000000100007810 */ /* 0x000fc80007ffe0ff */
[----:B------:R-:W-:-:S04]  /*9850*/  ISETP.NE.AND P1, PT, R0, 0x8, PT ;  /* 0x000000080000780c */ /* 0x000fc80003f25270 */
[----:B------:R-:W-:Y:S02]  /*9860*/  SEL R2, RZ, 0x1, P1 ;  /* 0x00000001ff027807 */ /* 0x000fe40000800000 */
[----:B------:R-:W-:Y:S02]  /*9870*/  SEL R0, R0, RZ, P1 ;  /* 0x000000ff00007207 */ /* 0x000fe40000800000 */
[----:B------:R-:W-:Y:S01]  /*9880*/  LOP3.LUT R2, R9, R2, RZ, 0x3c, !PT ;  /* 0x0000000209027212 */ /* 0x000fe200078e3cff */
[----:B--2---:R-:W-:Y:S06]  /*9890*/  @!P0 BRA `(.L_x_231) ;  /* 0x0000000400b08947 */ /* 0x004fec0003800000 */
.L_x_252:
[----:B------:R-:W-:Y:S01]  /*98a0*/  IMAD R5, R0, 0x8, R5 ;  /* 0x0000000800057824 */ /* 0x000fe200078e0205 */
[----:B------:R-:W-:-:S07]  /*98b0*/  SHF.L.U32 R0, R2, 0x1f, RZ ;  /* 0x0000001f02007819 */ /* 0x000fce00000006ff */
.L_x_232:
[----:B---3--:R3:W4:Y:S02]  /*98c0*/  SYNCS.PHASECHK.TRANS64.TRYWAIT P0, [R5+URZ], R0 ;  /* 0x00000000050075a7 */ /* 0x008724000800017f */
[----:B----4-:R-:W-:Y:S05]  /*98d0*/  @!P0 NANOSLEEP.SYNCS 0x989680 ;  /* 0x009896800000895d */ /* 0x010fea0003900000 */
[----:B------:R-:W4:Y:S02]  /*98e0*/  @!P0 SYNCS.PHASECHK.TRANS64 P0, [R5+URZ], R0 ;  /* 0x00000000050085a7 */ /* 0x000f24000800007f */
[----:B----4-:R-:W-:Y:S05]  /*98f0*/  @!P0 BRA `(.L_x_232) ;  /* 0xfffffffc00f08947 */ /* 0x010fea000383ffff */
.L_x_11:
[----:B------:R-:W-:Y:S05]  /*9900*/  BSYNC B6 ;  /* 0x0000000000067941 */ /* 0x000fea0003800000 */
.L_x_9:
[----:B------:R-:W-:Y:S05]  /*9910*/  EXIT ;  /* 0x000000000000794d */ /* 0x000fea0003800000 */
.L_x_24:
[----:B----4-:R4:W1:Y:S02]  /*9920*/  SYNCS.PHASECHK.TRANS64.TRYWAIT P1, [R3+URZ], R0 ;  /* 0x00000000030075a7 */ /* 0x010864000802017f */
[----:B-1----:R-:W-:Y:S05]  /*9930*/  @!P1 NANOSLEEP.SYNCS 0x989680 ;  /* 0x009896800000995d */ /* 0x002fea0003900000 */
[----:B------:R-:W1:Y:S02]  /*9940*/  @!P1 SYNCS.PHASECHK.TRANS64 P1, [R3+URZ], R0 ;  /* 0x00000000030095a7 */ /* 0x000e64000802007f */
[----:B-1----:R-:W-:Y:S05]  /*9950*/  @!P1 BRA `(.L_x_24) ;  /* 0xfffffffc00f09947 */ /* 0x002fea000383ffff */
[----:B------:R-:W-:Y:S05]  /*9960*/  BRA `(.L_x_23) ;  /* 0xffffff7c008c7947 */ /* 0x000fea000383ffff */
.L_x_29:
[----:B---3--:R-:W-:-:S04]  /*9970*/  IMAD.U32 R4, RZ, RZ, UR4 ;  /* 0x00000004ff047e24 */ /* 0x008fc8000f8e00ff */
[----:B------:R3:W4:Y:S03]  /*9980*/  SYNCS.PHASECHK.TRANS64.TRYWAIT P1, [R4+URZ], R3 ;  /* 0x00000003040075a7 */ /* 0x000726000802017f */
[----:B----4-:R-:W-:Y:S05]  /*9990*/  @!P1 NANOSLEEP.SYNCS 0x989680 ;  /* 0x009896800000995d */ /* 0x010fea0003900000 */
[----:B------:R-:W4:Y:S02]  /*99a0*/  @!P1 SYNCS.PHASECHK.TRANS64 P1, [R4+URZ], R3 ;  /* 0x00000003040095a7 */ /* 0x000f24000802007f */
[----:B----4-:R-:W-:Y:S05]  /*99b0*/  @!P1 BRA `(.L_x_29) ;  /* 0xfffffffc00ec9947 */ /* 0x010fea000383ffff */
[----:B------:R-:W-:Y:S05]  /*99c0*/  BRA `(.L_x_28) ;  /* 0xffffff8000607947 */ /* 0x000fea000383ffff */
.L_x_50:
[----:B---3--:R3:W4:Y:S02]  /*99d0*/  SYNCS.PHASECHK.TRANS64.TRYWAIT P2, [R3+URZ+0x80], R0 ;  /* 0x00008000030075a7 */ /* 0x008724000804017f */
[----:B----4-:R-:W-:Y:S05]  /*99e0*/  @!P2 NANOSLEEP.SYNCS 0x989680 ;  /* 0x009896800000a95d */ /* 0x010fea0003900000 */
[----:B------:R-:W4:Y:S02]  /*99f0*/  @!P2 SYNCS.PHASECHK.TRANS64 P2, [R3+URZ+0x80], R0 ;  /* 0x000080000300a5a7 */ /* 0x000f24000804007f */
[----:B----4-:R-:W-:Y:S05]  /*9a00*/  @!P2 BRA `(.L_x_50) ;  /* 0xfffffffc00f0a947 */ /* 0x010fea000383ffff */
[----:B------:R-:W-:Y:S05]  /*9a10*/  BRA `(.L_x_233) ;  /* 0xffffff8c00287947 */ /* 0x000fea000383ffff */
.L_x_112:
[----:B--2---:R2:W3:Y:S02]  /*9a20*/  SYNCS.PHASECHK.TRANS64.TRYWAIT P2, [R3+URZ+0x80], R4 ;  /* 0x00008004030075a7 */ /* 0x0044e4000804017f */
[----:B---3--:R-:W-:Y:S05]  /*9a30*/  @!P2 NANOSLEEP.SYNCS 0x989680 ;  /* 0x009896800000a95d */ /* 0x008fea0003900000 */
[----:B------:R-:W3:Y:S02]  /*9a40*/  @!P2 SYNCS.PHASECHK.TRANS64 P2, [R3+URZ+0x80], R4 ;  /* 0x000080040300a5a7 */ /* 0x000ee4000804007f */
[----:B---3--:R-:W-:Y:S05]  /*9a50*/  @!P2 BRA `(.L_x_112) ;  /* 0xfffffffc00f0a947 */ /* 0x008fea000383ffff */
[----:B------:R-:W-:Y:S05]  /*9a60*/  BRA `(.L_x_234) ;  /* 0xffffffac008c7947 */ /* 0x000fea000383ffff */
.L_x_180:
[----:B-1----:R-:W-:-:S04]  /*9a70*/  MOV R3, UR4 ;  /* 0x0000000400037c02 */ /* 0x002fc80008000f00 */
[----:B------:R1:W2:Y:S03]  /*9a80*/  SYNCS.PHASECHK.TRANS64.TRYWAIT P0, [R3+URZ+0xb8], R0 ;  /* 0x0000b800030075a7 */ /* 0x0002a6000800017f */
[----:B--2---:R-:W-:Y:S05]  /*9a90*/  @!P0 NANOSLEEP.SYNCS 0x989680 ;  /* 0x009896800000895d */ /* 0x004fea0003900000 */
[----:B------:R-:W2:Y:S02]  /*9aa0*/  @!P0 SYNCS.PHASECHK.TRANS64 P0, [R3+URZ+0xb8], R0 ;  /* 0x0000b800030085a7 */ /* 0x000ea4000800007f */
[----:B--2---:R-:W-:Y:S05]  /*9ab0*/  @!P0 BRA `(.L_x_180) ;  /* 0xfffffffc00ec8947 */ /* 0x004fea000383ffff */
[----:B------:R-:W-:Y:S05]  /*9ac0*/  BRA `(.L_x_179) ;  /* 0xffffffd800f07947 */ /* 0x000fea000383ffff */
.L_x_189:
[----:B-1----:R-:W-:-:S04]  /*9ad0*/  IMAD.U32 R5, RZ, RZ, UR5 ;  /* 0x00000005ff057e24 */ /* 0x002fc8000f8e00ff */
[----:B------:R1:W2:Y:S03]  /*9ae0*/  SYNCS.PHASECHK.TRANS64.TRYWAIT P1, [R5+URZ+0x98], R4 ;  /* 0x00009804050075a7 */ /* 0x0002a6000802017f */
[----:B--2---:R-:W-:Y:S05]  /*9af0*/  @!P1 NANOSLEEP.SYNCS 0x989680 ;  /* 0x009896800000995d */ /* 0x004fea0003900000 */
[----:B------:R-:W2:Y:S02]  /*9b00*/  @!P1 SYNCS.PHASECHK.TRANS64 P1, [R5+URZ+0x98], R4 ;  /* 0x00009804050095a7 */ /* 0x000ea4000802007f */
[----:B--2---:R-:W-:Y:S05]  /*9b10*/  @!P1 BRA `(.L_x_189) ;  /* 0xfffffffc00ec9947 */ /* 0x004fea000383ffff */
[----:B------:R-:W-:Y:S05]  /*9b20*/  BRA `(.L_x_235) ;  /* 0xffffffdc00e87947 */ /* 0x000fea000383ffff */
.L_x_195:
[----:B-1----:R-:W-:-:S04]  /*9b30*/  IMAD.U32 R5, RZ, RZ, UR4 ;  /* 0x00000004ff057e24 */ /* 0x002fc8000f8e00ff */
[----:B------:R1:W2:Y:S03]  /*9b40*/  SYNCS.PHASECHK.TRANS64.TRYWAIT P1, [R5+URZ+0x98], R4 ;  /* 0x00009804050075a7 */ /* 0x0002a6000802017f */
[----:B--2---:R-:W-:Y:S05]  /*9b50*/  @!P1 NANOSLEEP.SYNCS 0x989680 ;  /* 0x009896800000995d */ /* 0x004fea0003900000 */
[----:B------:R-:W2:Y:S02]  /*9b60*/  @!P1 SYNCS.PHASECHK.TRANS64 P1, [R5+URZ+0x98], R4 ;  /* 0x00009804050095a7 */ /* 0x000ea4000802007f */
[----:B--2---:R-:W-:Y:S05]  /*9b70*/  @!P1 BRA `(.L_x_195) ;  /* 0xfffffffc00ec9947 */ /* 0x004fea000383ffff */
[----:B------:R-:W-:Y:S05]  /*9b80*/  BRA `(.L_x_236) ;  /* 0xffffffe000507947 */ /* 0x000fea000383ffff */
.L_x_205:
[----:B--2---:R2:W3:Y:S02]  /*9b90*/  SYNCS.PHASECHK.TRANS64.TRYWAIT P0, [R3+URZ+0x98], R0 ;  /* 0x00009800030075a7 */ /* 0x0044e4000800017f */
[----:B---3--:R-:W-:Y:S05]  /*9ba0*/  @!P0 NANOSLEEP.SYNCS 0x989680 ;  /* 0x009896800000895d */ /* 0x008fea0003900000 */
[----:B------:R-:W3:Y:S02]  /*9bb0*/  @!P0 SYNCS.PHASECHK.TRANS64 P0, [R3+URZ+0x98], R0 ;  /* 0x00009800030085a7 */ /* 0x000ee4000800007f */
[----:B---3--:R-:W-:Y:S05]  /*9bc0*/  @!P0 BRA `(.L_x_205) ;  /* 0xfffffffc00f08947 */ /* 0x008fea000383ffff */
[----:B------:R-:W-:Y:S05]  /*9bd0*/  BRA `(.L_x_237) ;  /* 0xffffffe800687947 */ /* 0x000fea000383ffff */
.L_x_207:
[----:B-1----:R1:W2:Y:S02]  /*9be0*/  SYNCS.PHASECHK.TRANS64.TRYWAIT P0, [R5+URZ+0x98], R0 ;  /* 0x00009800050075a7 */ /* 0x0022a4000800017f */
[----:B--2---:R-:W-:Y:S05]  /*9bf0*/  @!P0 NANOSLEEP.SYNCS 0x989680 ;  /* 0x009896800000895d */ /* 0x004fea0003900000 */
[----:B------:R-:W2:Y:S02]  /*9c00*/  @!P0 SYNCS.PHASECHK.TRANS64 P0, [R5+URZ+0x98], R0 ;  /* 0x00009800050085a7 */ /* 0x000ea4000800007f */
[----:B--2---:R-:W-:Y:S05]  /*9c10*/  @!P0 BRA `(.L_x_207) ;  /* 0xfffffffc00f08947 */ /* 0x004fea000383ffff */
[----:B------:R-:W-:Y:S05]  /*9c20*/  BRA `(.L_x_238) ;  /* 0xffffffe800887947 */ /* 0x000fea000383ffff */
.L_x_211:
[----:B------:R-:W-:Y:S01]  /*9c30*/  BSSY B1, `(.L_x_239) ;  /* 0x0000006000017945 */ /* 0x000fe20003800000 */
[----:B------:R-:W-:-:S07]  /*9c40*/  MOV R15, 0xffffffff ;  /* 0xffffffff000f7802 */ /* 0x000fce0000000f00 */
[----:B------:R-:W-:Y:S05]  /*9c50*/  WARPSYNC.COLLECTIVE R15, `(.L_x_240) ;  /* 0x000000000f0c7348 */ /* 0x000fea0003c00000 */
[----:B------:R-:W-:Y:S02]  /*9c60*/  ELECT P6, UR62, PT ;  /* 0x00000000003e782f */ /* 0x000fe400038c0000 */
[----:B------:R-:W-:Y:S01]  /*9c70*/  MOV R14, UR62 ;  /* 0x0000003e000e7c02 */ /* 0x000fe20008000f00 */
[----:B------:R-:W-:Y:S10]  /*9c80*/  ENDCOLLECTIVE ;  /* 0x000000000000791b */ /* 0x000ff40003800000 */
.L_x_240:
[----:B------:R-:W-:Y:S05]  /*9c90*/  BSYNC B1 ;  /* 0x0000000000017941 */ /* 0x000fea0003800000 */
.L_x_239:
[----:B------:R-:W-:Y:S05]  /*9ca0*/  BRA `(.L_x_241) ;  /* 0xffffffec00187947 */ /* 0x000fea000383ffff */
.L_x_214:
[----:B--2---:R2:W3:Y:S02]  /*9cb0*/  SYNCS.PHASECHK.TRANS64.TRYWAIT P1, [R15+URZ+0x40], R8 ;  /* 0x000040080f0075a7 */ /* 0x0044e4000802017f */
[----:B---3--:R-:W-:Y:S05]  /*9cc0*/  @!P1 NANOSLEEP.SYNCS 0x989680 ;  /* 0x009896800000995d */ /* 0x008fea0003900000 */
[----:B------:R-:W3:Y:S02]  /*9cd0*/  @!P1 SYNCS.PHASECHK.TRANS64 P1, [R15+URZ+0x40], R8 ;  /* 0x000040080f0095a7 */ /* 0x000ee4000802007f */
[----:B---3--:R-:W-:Y:S05]  /*9ce0*/  @!P1 BRA `(.L_x_214) ;  /* 0xfffffffc00f09947 */ /* 0x008fea000383ffff */
[----:B------:R-:W-:Y:S05]  /*9cf0*/  BRA `(.L_x_242) ;  /* 0xffffffec004c7947 */ /* 0x000fea000383ffff */
.L_x_223:
[----:B------:R-:W-:Y:S01]  /*9d00*/  BSSY B0, `(.L_x_243) ;  /* 0x0000006000007945 */ /* 0x000fe20003800000 */
[----:B------:R-:W-:-:S07]  /*9d10*/  IMAD.MOV.U32 R15, RZ, RZ, -0x1 ;  /* 0xffffffffff0f7424 */ /* 0x000fce00078e00ff */
[----:B------:R-:W-:Y:S05]  /*9d20*/  WARPSYNC.COLLECTIVE R15, `(.L_x_244) ;  /* 0x000000000f0c7348 */ /* 0x000fea0003c00000 */
[----:B------:R-:W-:Y:S02]  /*9d30*/  ELECT P6, UR62, PT ;  /* 0x00000000003e782f */ /* 0x000fe400038c0000 */
[----:B------:R-:W-:Y:S01]  /*9d40*/  MOV R14, UR62 ;  /* 0x0000003e000e7c02 */ /* 0x000fe20008000f00 */
[----:B------:R-:W-:Y:S10]  /*9d50*/  ENDCOLLECTIVE ;  /* 0x000000000000791b */ /* 0x000ff40003800000 */
.L_x_244:
[----:B------:R-:W-:Y:S05]  /*9d60*/  BSYNC B0 ;  /* 0x0000000000007941 */ /* 0x000fea0003800000 */
.L_x_243:
[----:B------:R-:W-:Y:S05]  /*9d70*/  BRA `(.L_x_245) ;  /* 0xfffffff400a87947 */ /* 0x000fea000383ffff */
.L_x_225:
[----:B-1----:R1:W2:Y:S02]  /*9d80*/  SYNCS.PHASECHK.TRANS64.TRYWAIT P0, [R7+URZ], R4 ;  /* 0x00000004070075a7 */ /* 0x0022a4000800017f */
[----:B--2---:R-:W-:Y:S05]  /*9d90*/  @!P0 NANOSLEEP.SYNCS 0x989680 ;  /* 0x009896800000895d */ /* 0x004fea0003900000 */
[----:B------:R-:W2:Y:S02]  /*9da0*/  @!P0 SYNCS.PHASECHK.TRANS64 P0, [R7+URZ], R4 ;  /* 0x00000004070085a7 */ /* 0x000ea4000800007f */
[----:B--2---:R-:W-:Y:S05]  /*9db0*/  @!P0 BRA `(.L_x_225) ;  /* 0xfffffffc00f08947 */ /* 0x004fea000383ffff */
[----:B------:R-:W-:Y:S05]  /*9dc0*/  BRA `(.L_x_246) ;  /* 0xfffffff400e47947 */ /* 0x000fea000383ffff */
.L_x_226:
[----:B-1----:R1:W2:Y:S02]  /*9dd0*/  SYNCS.PHASECHK.TRANS64.TRYWAIT P0, [R6+URZ], R3 ;  /* 0x00000003060075a7 */ /* 0x0022a4000800017f */
[----:B--2---:R-:W-:Y:S05]  /*9de0*/  @!P0 NANOSLEEP.SYNCS 0x989680 ;  /* 0x009896800000895d */ /* 0x004fea0003900000 */
[----:B------:R-:W2:Y:S02]  /*9df0*/  @!P0 SYNCS.PHASECHK.TRANS64 P0, [R6+URZ], R3 ;  /* 0x00000003060085a7 */ /* 0x000ea4000800007f */
[----:B--2---:R-:W-:Y:S05]  /*9e00*/  @!P0 BRA `(.L_x_226) ;  /* 0xfffffffc00f08947 */ /* 0x004fea000383ffff */
[----:B------:R-:W-:Y:S05]  /*9e10*/  BRA `(.L_x_247) ;  /* 0xfffffff400f47947 */ /* 0x000fea000383ffff */
.L_x_227:
[----:B-1----:R1:W2:Y:S02]  /*9e20*/  SYNCS.PHASECHK.TRANS64.TRYWAIT P0, [R7+URZ], R4 ;  /* 0x00000004070075a7 */ /* 0x0022a4000800017f */
[----:B--2---:R-:W-:Y:S05]  /*9e30*/  @!P0 NANOSLEEP.SYNCS 0x989680 ;  /* 0x009896800000895d */ /* 0x004fea0003900000 */
[----:B------:R-:W2:Y:S02]  /*9e40*/  @!P0 SYNCS.PHASECHK.TRANS64 P0, [R7+URZ], R4 ;  /* 0x00000004070085a7 */ /* 0x000ea4000800007f */
[----:B--2---:R-:W-:Y:S05]  /*9e50*/  @!P0 BRA `(.L_x_227) ;  /* 0xfffffffc00f08947 */ /* 0x004fea000383ffff */
[----:B------:R-:W-:Y:S05]  /*9e60*/  BRA `(.L_x_248) ;  /* 0xfffffff800047947 */ /* 0x000fea000383ffff */
.L_x_228:
[----:B-1----:R1:W2:Y:S02]  /*9e70*/  SYNCS.PHASECHK.TRANS64.TRYWAIT P0, [R6+URZ], R3 ;  /* 0x00000003060075a7 */ /* 0x0022a4000800017f */
[----:B--2---:R-:W-:Y:S05]  /*9e80*/  @!P0 NANOSLEEP.SYNCS 0x989680 ;  /* 0x009896800000895d */ /* 0x004fea0003900000 */
[----:B------:R-:W2:Y:S02]  /*9e90*/  @!P0 SYNCS.PHASECHK.TRANS64 P0, [R6+URZ], R3 ;  /* 0x00000003060085a7 */ /* 0x000ea4000800007f */
[----:B--2---:R-:W-:Y:S05]  /*9ea0*/  @!P0 BRA `(.L_x_228) ;  /* 0xfffffffc00f08947 */ /* 0x004fea000383ffff */
[----:B------:R-:W-:Y:S05]  /*9eb0*/  BRA `(.L_x_249) ;  /* 0xfffffff800147947 */ /* 0x000fea000383ffff */
.L_x_229:
[----:B-1----:R1:W2:Y:S02]  /*9ec0*/  SYNCS.PHASECHK.TRANS64.TRYWAIT P0, [R7+URZ], R4 ;  /* 0x00000004070075a7 */ /* 0x0022a4000800017f */
[----:B--2---:R-:W-:Y:S05]  /*9ed0*/  @!P0 NANOSLEEP.SYNCS 0x989680 ;  /* 0x009896800000895d */ /* 0x004fea0003900000 */
[----:B------:R-:W2:Y:S02]  /*9ee0*/  @!P0 SYNCS.PHASECHK.TRANS64 P0, [R7+URZ], R4 ;  /* 0x00000004070085a7 */ /* 0x000ea4000800007f */
[----:B--2---:R-:W-:Y:S05]  /*9ef0*/  @!P0 BRA `(.L_x_229) ;  /* 0xfffffffc00f08947 */ /* 0x004fea000383ffff */
[----:B------:R-:W-:Y:S05]  /*9f00*/  BRA `(.L_x_250) ;  /* 0xfffffff800247947 */ /* 0x000fea000383ffff */
.L_x_230:
[----:B-1----:R1:W2:Y:S02]  /*9f10*/  SYNCS.PHASECHK.TRANS64.TRYWAIT P0, [R6+URZ], R3 ;  /* 0x00000003060075a7 */ /* 0x0022a4000800017f */
[----:B--2---:R-:W-:Y:S05]  /*9f20*/  @!P0 NANOSLEEP.SYNCS 0x989680 ;  /* 0x009896800000895d */ /* 0x004fea0003900000 */
[----:B------:R-:W2:Y:S02]  /*9f30*/  @!P0 SYNCS.PHASECHK.TRANS64 P0, [R6+URZ], R3 ;  /* 0x00000003060085a7 */ /* 0x000ea4000800007f */
[----:B--2---:R-:W-:Y:S05]  /*9f40*/  @!P0 BRA `(.L_x_230) ;  /* 0xfffffffc00f08947 */ /* 0x004fea000383ffff */
[----:B------:R-:W-:Y:S05]  /*9f50*/  BRA `(.L_x_251) ;  /* 0xfffffff800347947 */ /* 0x000fea000383ffff */
.L_x_231:
[----:B--2---:R2:W3:Y:S02]  /*9f60*/  SYNCS.PHASECHK.TRANS64.TRYWAIT P0, [R7+URZ], R4 ;  /* 0x00000004070075a7 */ /* 0x0044e4000800017f */
[----:B---3--:R-:W-:Y:S05]  /*9f70*/  @!P0 NANOSLEEP.SYNCS 0x989680 ;  /* 0x009896800000895d */ /* 0x008fea0003900000 */
[----:B------:R-:W3:Y:S02]  /*9f80*/  @!P0 SYNCS.PHASECHK.TRANS64 P0, [R7+URZ], R4 ;  /* 0x00000004070085a7 */ /* 0x000ee4000800007f */
[----:B---3--:R-:W-:Y:S05]  /*9f90*/  @!P0 BRA `(.L_x_231) ;  /* 0xfffffffc00f08947 */ /* 0x008fea000383ffff */
[----:B------:R-:W-:Y:S05]  /*9fa0*/  BRA `(.L_x_252) ;  /* 0xfffffff8003c7947 */ /* 0x000fea000383ffff */
        .weak           $__internal_0_$__cuda_sm20_rcp_rn_f32_slowpath
        .type           $__internal_0_$__cuda_sm20_rcp_rn_f32_slowpath,@function
        .size           $__internal_0_$__cuda_sm20_rcp_rn_f32_slowpath,(.L_x_258 - $__internal_0_$__cuda_sm20_rcp_rn_f32_slowpath)
$__internal_0_$__cuda_sm20_rcp_rn_f32_slowpath:
[----:B------:R-:W-:Y:S01]  /*9fb0*/  IMAD.SHL.U32 R0, R3, 0x2, RZ ;  /* 0x0000000203007824 */ /* 0x000fe200078e00ff */
[----:B------:R-:W-:Y:S04]  /*9fc0*/  BSSY B0, `(.L_x_253) ;  /* 0x0000030000007945 */ /* 0x000fe80003800000 */
[----:B------:R-:W-:-:S04]  /*9fd0*/  SHF.R.U32.HI R76, RZ, 0x18, R0 ;  /* 0x00000018ff4c7819 */ /* 0x000fc80000011600 */
[----:B------:R-:W-:-:S13]  /*9fe0*/  ISETP.NE.U32.AND P2, PT, R76, RZ, PT ;  /* 0x000000ff4c00720c */ /* 0x000fda0003f45070 */
[----:B------:R-:W-:Y:S05]  /*9ff0*/  @P2 BRA `(.L_x_254) ;  /* 0x0000000000282947 */ /* 0x000fea0003800000 */
[----:B------:R-:W-:-:S04]  /*a000*/  SHF.L.U32 R0, R3, 0x1, RZ ;  /* 0x0000000103007819 */ /* 0x000fc800000006ff */
[----:B------:R-:W-:-:S13]  /*a010*/  ISETP.NE.AND P2, PT, R0, RZ, PT ;  /* 0x000000ff0000720c */ /* 0x000fda0003f45270 */
[----:B------:R-:W-:Y:S01]  /*a020*/  @P2 FFMA R31, R3, 1.84467440737095516160e+19, RZ ;  /* 0x5f800000031f2823 */ /* 0x000fe200000000ff */
[----:B------:R-:W-:Y:S08]  /*a030*/  @!P2 MUFU.RCP R30, R3 ;  /* 0x00000003001ea308 */ /* 0x000ff00000001000 */
[----:B------:R-:W1:Y:S02]  /*a040*/  @P2 MUFU.RCP R0, R31 ;  /* 0x0000001f00002308 */ /* 0x000e640000001000 */
[----:B-1----:R-:W-:-:S04]  /*a050*/  @P2 FFMA R63, R31, R0, -1 ;  /* 0xbf8000001f3f2423 */ /* 0x002fc80000000000 */
[----:B------:R-:W-:-:S04]  /*a060*/  @P2 FADD.FTZ R63, -R63, -RZ ;  /* 0x800000ff3f3f2221 */ /* 0x000fc80000010100 */
[----:B------:R-:W-:-:S04]  /*a070*/  @P2 FFMA R0, R0, R63, R0 ;  /* 0x0000003f00002223 */ /* 0x000fc80000000000 */
[----:B------:R-:W-:Y:S01]  /*a080*/  @P2 FFMA R30, R0, 1.84467440737095516160e+19, RZ ;  /* 0x5f800000001e2823 */ /* 0x000fe200000000ff */
[----:B------:R-:W-:Y:S06]  /*a090*/  BRA `(.L_x_255) ;  /* 0x0000000000887947 */ /* 0x000fec0003800000 */
.L_x_254:
[----:B------:R-:W-:-:S05]  /*a0a0*/  VIADD R80, R76, 0xffffff03 ;  /* 0xffffff034c507836 */ /* 0x000fca0000000000 */
[----:B------:R-:W-:-:S13]  /*a0b0*/  ISETP.GT.U32.AND P2, PT, R80, 0x1, PT ;  /* 0x000000015000780c */ /* 0x000fda0003f44070 */
[----:B------:R-:W-:Y:S05]  /*a0c0*/  @P2 BRA `(.L_x_256) ;  /* 0x0000000000782947 */ /* 0x000fea0003800000 */
[----:B------:R-:W-:Y:S01]  /*a0d0*/  LOP3.LUT R0, R3, 0x7fffff, RZ, 0xc0, !PT ;  /* 0x007fffff03007812 */ /* 0x000fe200078ec0ff */
[----:B------:R-:W-:-:S03]  /*a0e0*/  IMAD.MOV.U32 R65, RZ, RZ, 0x3 ;  /* 0x00000003ff417424 */ /* 0x000fc600078e00ff */
[----:B------:R-:W-:Y:S02]  /*a0f0*/  LOP3.LUT R0, R0, 0x3f800000, RZ, 0xfc, !PT ;  /* 0x3f80000000007812 */ /* 0x000fe400078efcff */
[----:B------:R-:W-:Y:S02]  /*a100*/  SHF.L.U32 R65, R65, R80, RZ ;  /* 0x0000005041417219 */ /* 0x000fe400000006ff */
[----:B------:R-:W1:Y:S02]  /*a110*/  MUFU.RCP R31, R0 ;  /* 0x00000000001f7308 */ /* 0x000e640000001000 */
[----:B-1----:R-:W-:-:S04]  /*a120*/  FFMA R30, R0, R31, -1 ;  /* 0xbf800000001e7423 */ /* 0x002fc8000000001f */
[----:B------:R-:W-:-:S04]  /*a130*/  FADD.FTZ R30, -R30, -RZ ;  /* 0x800000ff1e1e7221 */ /* 0x000fc80000010100 */
[CCC-:B------:R-:W-:Y:S01]  /*a140*/  FFMA.RM R63, R31.reuse, R30.reuse, R31.reuse ;  /* 0x0000001e1f3f7223 */ /* 0x1c0fe2000000401f */
[----:B------:R-:W-:-:S04]  /*a150*/  FFMA.RP R64, R31, R30, R31 ;  /* 0x0000001e1f407223 */ /* 0x000fc8000000801f */
[C---:B------:R-:W-:Y:S02]  /*a160*/  LOP3.LUT R30, R63.reuse, 0x7fffff, RZ, 0xc0, !PT ;  /* 0x007fffff3f1e7812 */ /* 0x040fe400078ec0ff */
[----:B------:R-:W-:Y:S02]  /*a170*/  FSETP.NEU.FTZ.AND P2, PT, R63, R64, PT ;  /* 0x000000403f00720b */ /* 0x000fe40003f5d000 */
[----:B------:R-:W-:Y:S02]  /*a180*/  LOP3.LUT R30, R30, 0x800000, RZ, 0xfc, !PT ;  /* 0x008000001e1e7812 */ /* 0x000fe400078efcff */
[----:B------:R-:W-:Y:S02]  /*a190*/  SEL R31, RZ, 0xffffffff, !P2 ;  /* 0xffffffffff1f7807 */ /* 0x000fe40005000000 */
[----:B------:R-:W-:Y:S02]  /*a1a0*/  LOP3.LUT R65, R65, R30, RZ, 0xc0, !PT ;  /* 0x0000001e41417212 */ /* 0x000fe400078ec0ff */
[----:B------:R-:W-:-:S02]  /*a1b0*/  IADD3 R31, -R31, RZ, RZ ;  /* 0x000000ff1f1f7210 */ /* 0x000fc40007ffe1ff */
[-C--:B------:R-:W-:Y:S02]  /*a1c0*/  SHF.R.U32.HI R65, RZ, R80.reuse, R65 ;  /* 0x00000050ff417219 */ /* 0x080fe40000011641 */
[--C-:B------:R-:W-:Y:S01]  /*a1d0*/  LOP3.LUT P3, RZ, R31, R80, R30.reuse, 0xf8, !PT ;  /* 0x000000501fff7212 */ /* 0x100fe2000786f81e */
[----:B------:R-:W-:Y:S01]  /*a1e0*/  VIADD R31, R76, 0xffffff04 ;  /* 0xffffff044c1f7836 */ /* 0x000fe20000000000 */
[C---:B------:R-:W-:Y:S02]  /*a1f0*/  LOP3.LUT P2, RZ, R65.reuse, 0x1, RZ, 0xc0, !PT ;  /* 0x0000000141ff7812 */ /* 0x040fe4000784c0ff */
[----:B------:R-:W-:Y:S02]  /*a200*/  LOP3.LUT P4, RZ, R65, 0x2, RZ, 0xc0, !PT ;  /* 0x0000000241ff7812 */ /* 0x000fe4000788c0ff */
[----:B------:R-:W-:Y:S02]  /*a210*/  SHF.R.U32.HI R30, RZ, R31, R30 ;  /* 0x0000001fff1e7219 */ /* 0x000fe4000001161e */
[----:B------:R-:W-:-:S02]  /*a220*/  PLOP3.LUT P2, PT, P2, P3, P4, 0xe0, 0x0 ;  /* 0x000000000000781c */ /* 0x000fc40001747c40 */
[----:B------:R-:W-:Y:S02]  /*a230*/  LOP3.LUT P3, RZ, R3, 0x7fffff, RZ, 0xc0, !PT ;  /* 0x007fffff03ff7812 */ /* 0x000fe4000786c0ff */
[----:B------:R-:W-:-:S05]  /*a240*/  SEL R0, RZ, 0x1, !P2 ;  /* 0x00000001ff007807 */ /* 0x000fca0005000000 */
[----:B------:R-:W-:-:S05]  /*a250*/  IMAD.MOV R0, RZ, RZ, -R0 ;  /* 0x000000ffff007224 */ /* 0x000fca00078e0a00 */
[----:B------:R-:W-:-:S13]  /*a260*/  ISETP.GE.AND P2, PT, R0, RZ, PT ;  /* 0x000000ff0000720c */ /* 0x000fda0003f46270 */
[----:B------:R-:W-:-:S05]  /*a270*/  @!P2 IADD3 R30, R30, 0x1, RZ ;  /* 0x000000011e1ea810 */ /* 0x000fca0007ffe0ff */
[----:B------:R-:W-:-:S05]  /*a280*/  @!P3 IMAD.SHL.U32 R30, R30, 0x2, RZ ;  /* 0x000000021e1eb824 */ /* 0x000fca00078e00ff */
[----:B------:R-:W-:Y:S01]  /*a290*/  LOP3.LUT R30, R30, 0x80000000, R3, 0xf8, !PT ;  /* 0x800000001e1e7812 */ /* 0x000fe200078ef803 */
[----:B------:R-:W-:Y:S06]  /*a2a0*/  BRA `(.L_x_255) ;  /* 0x0000000000047947 */ /* 0x000fec0003800000 */
.L_x_256:
[----:B------:R1:W2:Y:S02]  /*a2b0*/  MUFU.RCP R30, R3 ;  /* 0x00000003001e7308 */ /* 0x0002a40000001000 */
.L_x_255:
[----:B------:R-:W-:Y:S05]  /*a2c0*/  BSYNC B0 ;  /* 0x0000000000007941 */ /* 0x000fea0003800000 */
.L_x_253:
[----:B--2---:R-:W-:Y:S01]  /*a2d0*/  IMAD.MOV.U32 R0, RZ, RZ, R30 ;  /* 0x000000ffff007224 */ /* 0x004fe200078e001e */
[----:B------:R-:W-:Y:S01]  /*a2e0*/  MOV R30, R66 ;  /* 0x00000042001e7202 */ /* 0x000fe20000000f00 */
[----:B------:R-:W-:-:S04]  /*a2f0*/  IMAD.MOV.U32 R31, RZ, RZ, 0x0 ;  /* 0x00000000ff1f7424 */ /* 0x000fc800078e00ff */
[----:B-1----:R-:W-:Y:S05]  /*a300*/  RET.REL.NODEC R30 `(_ZN7cutlass13device_kernelINS_4gemm6kernel13GemmUniversalIN4cute5tupleIJiiiiEEENS1_10collective13CollectiveMmaINS1_34MainloopSm90TmaGmmaWarpSpecializedILi8ENS5_IJNS4_1CILi1EEESB_SB_EEENS1_35KernelTmaWarpSpecializedCooperativeEEENS5_IJNSA_ILi128EEENSA_ILi64EEESG_EEENS_10bfloat16_tENS5_IJlSB_lEEESI_SJ_NS4_8TiledMMAINS4_8MMA_AtomIJNS4_4SM904GMMA27MMA_64x64x16_F32BF16BF16_SSILNSN_5MajorE0ELSP_0ELNSN_7ScaleInE1ELSQ_1EEEEEENS4_6LayoutINS5_IJNSA_ILi2EEESB_SB_EEENS5_IJSB_NSA_ILi0EEESW_EEEEENS5_IJNS4_10UnderscoreESZ_SZ_EEEEENS4_13SM90_TMA_LOADENS4_14ComposedLayoutINS4_7SwizzleILi3ELi4ELi3EEENS4_18smem_ptr_flag_bitsILi16EEENST_INS5_IJNSA_ILi8EEESG_EEENS5_IJSG_SB_EEEEEEEvNS4_8identityES12_S1C_vS1D_EENS_8epilogue10collective18CollectiveEpilogueINS1F_22Sm90TmaWarpSpecializedILi3ELi2ELi16ELb1ELb0EEEJSH_NS5_IJSF_NSA_ILi32EEEEEESI_SJ_SI_SJ_NS1F_6fusion15FusionCallbacksIS1J_NS1M_13LinCombEltActINS1F_6thread7SigmoidESI_fSI_fLNS_15FloatRoundStyleE2EEESH_S1L_JEEES12_NS13_INS14_ILi2ELi4ELi3EEES17_NST_INS5_IJS18_S1K_EEENS5_IJS1K_SB_EEEEEEENS4_17SM75_U32x4_LDSM_NENS4_14SM90_TMA_STOREES1Y_NS4_17SM90_U32x4_STSM_NENS4_9Copy_AtomIJS21_NS_6half_tEEEEvEEEvvEEEEvNT_6ParamsE) ;  /* 0xffffff5c1e3c7950 */ /* 0x002fea0003c3ffff */
.L_x_257:
[----:B------:R-:W-:-:S00]  /*a310*/  BRA `(.L_x_257) ;  /* 0xfffffffc00fc7947 */ /* 0x000fc0000383ffff */
[----:B------:R-:W-:-:S00]  /*a320*/  NOP ;  /* 0x0000000000007918 */ /* 0x000fc00000000000 */
        /* <DEDUP_REMOVED lines=13> */
.L_x_258:


//--------------------- .nv.global.init           --------------------------
	.section	.nv.global.init,"aw",@progbits
.nv.global.init:
	.type		$str$22,@object
	.size		$str$22,($str$26 - $str$22)
$str$22:
        /*0000*/ 	.byte	0x6b, 0x5f, 0x74, 0x69, 0x6c, 0x65, 0x5f, 0x63, 0x6f, 0x75, 0x6e, 0x74, 0x20, 0x3e, 0x3d, 0x20
        /*0010*/ 	.byte	0x31, 0x00
	.type		$str$26,@object
	.size		$str$26,($str$27 - $str$26)
$str$26:
        /*0012*/ 	.byte	0x28, 0x61, 0x64, 0x64, 0x72, 0x65, 0x73, 0x73, 0x20, 0x26, 0x20, 0x6d, 0x61, 0x73, 0x6b, 0x29
        /*0022*/ 	.byte	0x20, 0x3d, 0x3d, 0x20, 0x30, 0x00
	.type		$str$27,@object
	.size		$str$27,($str$23 - $str$27)
$str$27:
        /*0028*/ 	.byte	0x2f, 0x74, 0x6d, 0x70, 0x2f, 0x63, 0x75, 0x74, 0x6c, 0x61, 0x73, 0x73, 0x5f, 0x73, 0x77, 0x65
        /*0038*/ 	.byte	0x65, 0x70, 0x5f, 0x73, 0x72, 0x63, 0x2f, 0x69, 0x6e, 0x63, 0x6c, 0x75, 0x64, 0x65, 0x2f, 0x63
        /*0048*/ 	.byte	0x75, 0x74, 0x65, 0x2f, 0x70, 0x6f, 0x69, 0x6e, 0x74, 0x65, 0x72, 0x5f, 0x66, 0x6c, 0x61, 0x67
        /*0058*/ 	.byte	0x67, 0x65, 0x64, 0x2e, 0x68, 0x70, 0x70, 0x00
	.type		$str$23,@object
	.size		$str$23,(__unnamed_2 - $str$23)
$str$23:
        /*0060*/ 	.byte	0x2f, 0x74, 0x6d, 0x70, 0x2f, 0x63, 0x75, 0x74, 0x6c, 0x61, 0x73, 0x73, 0x5f, 0x73, 0x77, 0x65
        /*0070*/ 	.byte	0x65, 0x70, 0x5f, 0x73, 0x72, 0x63, 0x2f, 0x69, 0x6e, 0x63, 0x6c, 0x75, 0x64, 0x65, 0x2f, 0x63
        /*0080*/ 	.byte	0x75, 0x74, 0x6c, 0x61, 0x73, 0x73, 0x2f, 0x67, 0x65, 0x6d, 0x6d, 0x2f, 0x63, 0x6f, 0x6c, 0x6c
        /*0090*/ 	.byte	0x65, 0x63, 0x74, 0x69, 0x76, 0x65, 0x2f, 0x73, 0x6d, 0x39, 0x30, 0x5f, 0x6d, 0x6d, 0x61, 0x5f
        /*00a0*/ 	.byte	0x74, 0x6d, 0x61, 0x5f, 0x67, 0x6d, 0x6d, 0x61, 0x5f, 0x73, 0x73, 0x5f, 0x77, 0x61, 0x72, 0x70
        /*00b0*/ 	.byte	0x73, 0x70, 0x65, 0x63, 0x69, 0x61, 0x6c, 0x69, 0x7a, 0x65, 0x64, 0x2e, 0x68, 0x70, 0x70, 0x00
	.type		__unnamed_2,@object
	.size		__unnamed_2,(__unnamed_1 - __unnamed_2)
__unnamed_2:
        /*00c0*/ 	.byte	0x61, 0x75, 0x74, 0x6f, 0x20, 0x63, 0x75, 0x74, 0x65, 0x3a, 0x3a, 0x61, 0x73, 0x5f, 0x70, 0x6f
        /* <DEDUP_REMOVED lines=27> */
        /*0280*/ 	.byte	0x3c, 0x34, 0x30, 0x39, 0x36, 0x3e, 0x3e, 0x3e, 0x3e, 0x3e, 0x5d, 0x00
	.type		__unnamed_1,@object
	.size		__unnamed_1,(.L_0 - __unnamed_1)
__unnamed_1:
        /* <DEDUP_REMOVED lines=181> */
        /*0ddc*/ 	.byte	0x5d, 0x00
.L_0:


//--------------------- .nv.shared._ZN7cutlass13device_kernelINS_4gemm6kernel13GemmUniversalIN4cute5tupleIJiiiiEEENS1_10collective13CollectiveMmaINS1_34MainloopSm90TmaGmmaWarpSpecializedILi8ENS5_IJNS4_1CILi1EEESB_SB_EEENS1_35KernelTmaWarpSpecializedCooperativeEEENS5_IJNSA_ILi128EEENSA_ILi64EEESG_EEENS_10bfloat16_tENS5_IJlSB_lEEESI_SJ_NS4_8TiledMMAINS4_8MMA_AtomIJNS4_4SM904GMMA27MMA_64x64x16_F32BF16BF16_SSILNSN_5MajorE0ELSP_0ELNSN_7ScaleInE1ELSQ_1EEEEEENS4_6LayoutINS5_IJNSA_ILi2EEESB_SB_EEENS5_IJSB_NSA_ILi0EEESW_EEEEENS5_IJNS4_10UnderscoreESZ_SZ_EEEEENS4_13SM90_TMA_LOADENS4_14ComposedLayoutINS4_7SwizzleILi3ELi4ELi3EEENS4_18smem_ptr_flag_bitsILi16EEENST_INS5_IJNSA_ILi8EEESG_EEENS5_IJSG_SB_EEEEEEEvNS4_8identityES12_S1C_vS1D_EENS_8epilogue10collective18CollectiveEpilogueINS1F_22Sm90TmaWarpSpecializedILi3ELi2ELi16ELb1ELb0EEEJSH_NS5_IJSF_NSA_ILi32EEEEEESI_SJ_SI_SJ_NS1F_6fusion15FusionCallbacksIS1J_NS1M_13LinCombEltActINS1F_6thread7SigmoidESI_fSI_fLNS_15FloatRoundStyleE2EEESH_S1L_JEEES12_NS13_INS14_ILi2ELi4ELi3EEES17_NST_INS5_IJS18_S1K_EEENS5_IJS1K_SB_EEEEEEENS4_17SM75_U32x4_LDSM_NENS4_14SM90_TMA_STOREES1Y_NS4_17SM90_U32x4_STSM_NENS4_9Copy_AtomIJS21_NS_6half_tEEEEvEEEvvEEEEvNT_6ParamsE --------------------------
	.section	.nv.shared._ZN7cutlass13device_kernelINS_4gemm6kernel13GemmUniversalIN4cute5tupleIJiiiiEEENS1_10collective13CollectiveMmaINS1_34MainloopSm90TmaGmmaWarpSpecializedILi8ENS5_IJNS4_1CILi1EEESB_SB_EEENS1_35KernelTmaWarpSpecializedCooperativeEEENS5_IJNSA_ILi128EEENSA_ILi64EEESG_EEENS_10bfloat16_tENS5_IJlSB_lEEESI_SJ_NS4_8TiledMMAINS4_8MMA_AtomIJNS4_4SM904GMMA27MMA_64x64x16_F32BF16BF16_SSILNSN_5MajorE0ELSP_0ELNSN_7ScaleInE1ELSQ_1EEEEEENS4_6LayoutINS5_IJNSA_ILi2EEESB_SB_EEENS5_IJSB_NSA_ILi0EEESW_EEEEENS5_IJNS4_10UnderscoreESZ_SZ_EEEEENS4_13SM90_TMA_LOADENS4_14ComposedLayoutINS4_7SwizzleILi3ELi4ELi3EEENS4_18smem_ptr_flag_bitsILi16EEENST_INS5_IJNSA_ILi8EEESG_EEENS5_IJSG_SB_EEEEEEEvNS4_8identityES12_S1C_vS1D_EENS_8epilogue10collective18CollectiveEpilogueINS1F_22Sm90TmaWarpSpecializedILi3ELi2ELi16ELb1ELb0EEEJSH_NS5_IJSF_NSA_ILi32EEEEEESI_SJ_SI_SJ_NS1F_6fusion15FusionCallbacksIS1J_NS1M_13LinCombEltActINS1F_6thread7SigmoidESI_fSI_fLNS_15FloatRoundStyleE2EEESH_S1L_JEEES12_NS13_INS14_ILi2ELi4ELi3EEES17_NST_INS5_IJS18_S1K_EEENS5_IJS1K_SB_EEEEEEENS4_17SM75_U32x4_LDSM_NENS4_14SM90_TMA_STOREES1Y_NS4_17SM90_U32x4_STSM_NENS4_9Copy_AtomIJS21_NS_6half_tEEEEvEEEvvEEEEvNT_6ParamsE,"aw",@nobits
	.sectionflags	@""
	.align	16
	.zero		1024


//--------------------- .nv.shared.reserved.0     --------------------------
	.section	.nv.shared.reserved.0,"aw",@nobits
	.weak		__nv_reservedSMEM_offset_0_alias
	.size		__nv_reservedSMEM_offset_0_alias, 0, 0
	.other		__nv_reservedSMEM_offset_0_alias,@"STO_CUDA_RESERVED_SHARED STV_DEFAULT"
__nv_reservedSMEM_offset_0_alias:
	.zero		0


//--------------------- .nv.global                --------------------------
	.section	.nv.global,"aw",@nobits
.nv.global:
	.type		_ZN39_INTERNAL_66a4cc30_4_k_cu_3d8c38f2_27964cute1_E,@object
	.size		_ZN39_INTERNAL_66a4cc30_4_k_cu_3d8c38f2_27964cute1_E,(_ZN39_INTERNAL_66a4cc30_4_k_cu_3d8c38f2_27964cuda3std3__45__cpo6cbeginE - _ZN39_INTERNAL_66a4cc30_4_k_cu_3d8c38f2_27964cute1_E)
_ZN39_INTERNAL_66a4cc30_4_k_cu_3d8c38f2_27964cute1_E:
	.zero		1
	.type		_ZN39_INTERNAL_66a4cc30_4_k_cu_3d8c38f2_27964cuda3std3__45__cpo6cbeginE,@object
	.size		_ZN39_INTERNAL_66a4cc30_4_k_cu_3d8c38f2_27964cuda3std3__45__cpo6cbeginE,(_ZN39_INTERNAL_66a4cc30_4_k_cu_3d8c38f2_27964cuda3std3__48in_placeE - _ZN39_INTERNAL_66a4cc30_4_k_cu_3d8c38f2_27964cuda3std3__45__cpo6cbeginE)
_ZN39_INTERNAL_66a4cc30_4_k_cu_3d8c38f2_27964cuda3std3__45__cpo6cbeginE:
	.zero		1
	.type		_ZN39_INTERNAL_66a4cc30_4_k_cu_3d8c38f2_27964cuda3std3__48in_placeE,@object
	.size		_ZN39_INTERNAL_66a4cc30_4_k_cu_3d8c38f2_27964cuda3std3__48in_placeE,(_ZN39_INTERNAL_66a4cc30_4_k_cu_3d8c38f2_27964cuda3std6ranges3__45__cpo9iter_moveE - _ZN39_INTERNAL_66a4cc30_4_k_cu_3d8c38f2_27964cuda3std3__48in_placeE)
_ZN39_INTERNAL_66a4cc30_4_k_cu_3d8c38f2_27964cuda3std3__48in_placeE:
	.zero		1
	.type		_ZN39_INTERNAL_66a4cc30_4_k_cu_3d8c38f2_27964cuda3std6ranges3__45__cpo9iter_moveE,@object
	.size		_ZN39_INTERNAL_66a4cc30_4_k_cu_3d8c38f2_27964cuda3std6ranges3__45__cpo9iter_moveE,(_ZN39_INTERNAL_66a4cc30_4_k_cu_3d8c38f2_27964cuda3std3__45__cpo5beginE - _ZN39_INTERNAL_66a4cc30_4_k_cu_3d8c38f2_27964cuda3std6ranges3__45__cpo9iter_moveE)
_ZN39_INTERNAL_66a4cc30_4_k_cu_3d8c38f2_27964cuda3std6ranges3__45__cpo9iter_moveE:
	.zero		1
	.type		_ZN39_INTERNAL_66a4cc30_4_k_cu_3d8c38f2_27964cuda3std3__45__cpo5beginE,@object
	.size		_ZN39_INTERNAL_66a4cc30_4_k_cu_3d8c38f2_27964cuda3std3__45__cpo5beginE,(_ZN39_INTERNAL_66a4cc30_4_k_cu_3d8c38f2_27964cuda3std3__441_GLOBAL__N__66a4cc30_4_k_cu_3d8c38f2_27966ignoreE - _ZN39_INTERNAL_66a4cc30_4_k_cu_3d8c38f2_27964cuda3std3__45__cpo5beginE)
_ZN39_INTERNAL_66a4cc30_4_k_cu_3d8c38f2_27964cuda3std3__45__cpo5beginE:
	.zero		1
	.type		_ZN39_INTERNAL_66a4cc30_4_k_cu_3d8c38f2_27964cuda3std3__441_GLOBAL__N__66a4cc30_4_k_cu_3d8c38f2_27966ignoreE,@object
	.size		_ZN39_INTERNAL_66a4cc30_4_k_cu_3d8c38f2_27964cuda3std3__441_GLOBAL__N__66a4cc30_4_k_cu_3d8c38f2_27966ignoreE,(_ZN39_INTERNAL_66a4cc30_4_k_cu_3d8c38f2_27964cute7productE - _ZN39_INTERNAL_66a4cc30_4_k_cu_3d8c38f2_27964cuda3std3__441_GLOBAL__N__66a4cc30_4_k_cu_3d8c38f2_27966ignoreE)
_ZN39_INTERNAL_66a4cc30_4_k_cu_3d8c38f2_27964cuda3std3__441_GLOBAL__N__66a4cc30_4_k_cu_3d8c38f2_27966ignoreE:
	.zero		1
	.type		_ZN39_INTERNAL_66a4cc30_4_k_cu_3d8c38f2_27964cute7productE,@object
	.size		_ZN39_INTERNAL_66a4cc30_4_k_cu_3d8c38f2_27964cute7productE,(_ZN39_INTERNAL_66a4cc30_4_k_cu_3d8c38f2_27964cuda3std3__45__cpo3endE - _ZN39_INTERNAL_66a4cc30_4_k_cu_3d8c38f2_27964cute7productE)
_ZN39_INTERNAL_66a4cc30_4_k_cu_3d8c38f2_27964cute7productE:
	.zero		1
	.type		_ZN39_INTERNAL_66a4cc30_4_k_cu_3d8c38f2_27964cuda3std3__45__cpo3endE,@object
	.size		_ZN39_INTERNAL_66a4cc30_4_k_cu_3d8c38f2_27964cuda3std3__45__cpo3endE,(_ZN39_INTERNAL_66a4cc30_4_k_cu_3d8c38f2_27964cuda3std3__419piecewise_constructE - _ZN39_INTERNAL_66a4cc30_4_k_cu_3d8c38f2_27964cuda3std3__45__cpo3endE)
_ZN39_INTERNAL_66a4cc30_4_k_cu_3d8c38f2_27964cuda3std3__45__cpo3endE:
	.zero		1
	.type		_ZN39_INTERNAL_66a4cc30_4_k_cu_3d8c38f2_27964cuda3std3__419piecewise_constructE,@object
	.size		_ZN39_INTERNAL_66a4cc30_4_k_cu_3d8c38f2_27964cuda3std3__419piecewise_constructE,(_ZN39_INTERNAL_66a4cc30_4_k_cu_3d8c38f2_27964cuda3std3__45__cpo4cendE - _ZN39_INTERNAL_66a4cc30_4_k_cu_3d8c38f2_27964cuda3std3__419piecewise_constructE)
_ZN39_INTERNAL_66a4cc30_4_k_cu_3d8c38f2_27964cuda3std3__419piecewise_constructE:
	.zero		1
	.type		_ZN39_INTERNAL_66a4cc30_4_k_cu_3d8c38f2_27964cuda3std3__45__cpo4cendE,@object
	.size		_ZN39_INTERNAL_66a4cc30_4_k_cu_3d8c38f2_27964cuda3std3__45__cpo4cendE,(_ZN39_INTERNAL_66a4cc30_4_k_cu_3d8c38f2_27964cuda3std6ranges3__45__cpo4swapE - _ZN39_INTERNAL_66a4cc30_4_k_cu_3d8c38f2_27964cuda3std3__45__cpo4cendE)
_ZN39_INTERNAL_66a4cc30_4_k_cu_3d8c38f2_27964cuda3std3__45__cpo4cendE:
	.zero		1
	.type		_ZN39_INTERNAL_66a4cc30_4_k_cu_3d8c38f2_27964cuda3std6ranges3__45__cpo4swapE,@object
	.size		_ZN39_INTERNAL_66a4cc30_4_k_cu_3d8c38f2_27964cuda3std6ranges3__45__cpo4swapE,(.L_9 - _ZN39_INTERNAL_66a4cc30_4_k_cu_3d8c38f2_27964cuda3std6ranges3__45__cpo4swapE)
_ZN39_INTERNAL_66a4cc30_4_k_cu_3d8c38f2_27964cuda3std6ranges3__45__cpo4swapE:
	.zero		1
.L_9:


//--------------------- .nv.constant0._ZN7cutlass13device_kernelINS_4gemm6kernel13GemmUniversalIN4cute5tupleIJiiiiEEENS1_10collective13CollectiveMmaINS1_34MainloopSm90TmaGmmaWarpSpecializedILi8ENS5_IJNS4_1CILi1EEESB_SB_EEENS1_35KernelTmaWarpSpecializedCooperativeEEENS5_IJNSA_ILi128EEENSA_ILi64EEESG_EEENS_10bfloat16_tENS5_IJlSB_lEEESI_SJ_NS4_8TiledMMAINS4_8MMA_AtomIJNS4_4SM904GMMA27MMA_64x64x16_F32BF16BF16_SSILNSN_5MajorE0ELSP_0ELNSN_7ScaleInE1ELSQ_1EEEEEENS4_6LayoutINS5_IJNSA_ILi2EEESB_SB_EEENS5_IJSB_NSA_ILi0EEESW_EEEEENS5_IJNS4_10UnderscoreESZ_SZ_EEEEENS4_13SM90_TMA_LOADENS4_14ComposedLayoutINS4_7SwizzleILi3ELi4ELi3EEENS4_18smem_ptr_flag_bitsILi16EEENST_INS5_IJNSA_ILi8EEESG_EEENS5_IJSG_SB_EEEEEEEvNS4_8identityES12_S1C_vS1D_EENS_8epilogue10collective18CollectiveEpilogueINS1F_22Sm90TmaWarpSpecializedILi3ELi2ELi16ELb1ELb0EEEJSH_NS5_IJSF_NSA_ILi32EEEEEESI_SJ_SI_SJ_NS1F_6fusion15FusionCallbacksIS1J_NS1M_13LinCombEltActINS1F_6thread7SigmoidESI_fSI_fLNS_15FloatRoundStyleE2EEESH_S1L_JEEES12_NS13_INS14_ILi2ELi4ELi3EEES17_NST_INS5_IJS18_S1K_EEENS5_IJS1K_SB_EEEEEEENS4_17SM75_U32x4_LDSM_NENS4_14SM90_TMA_STOREES1Y_NS4_17SM90_U32x4_STSM_NENS4_9Copy_AtomIJS21_NS_6half_tEEEEvEEEvvEEEEvNT_6ParamsE --------------------------
	.section	.nv.constant0._ZN7cutlass13device_kernelINS_4gemm6kernel13GemmUniversalIN4cute5tupleIJiiiiEEENS1_10collective13CollectiveMmaINS1_34MainloopSm90TmaGmmaWarpSpecializedILi8ENS5_IJNS4_1CILi1EEESB_SB_EEENS1_35KernelTmaWarpSpecializedCooperativeEEENS5_IJNSA_ILi128EEENSA_ILi64EEESG_EEENS_10bfloat16_tENS5_IJlSB_lEEESI_SJ_NS4_8TiledMMAINS4_8MMA_AtomIJNS4_4SM904GMMA27MMA_64x64x16_F32BF16BF16_SSILNSN_5MajorE0ELSP_0ELNSN_7ScaleInE1ELSQ_1EEEEEENS4_6LayoutINS5_IJNSA_ILi2EEESB_SB_EEENS5_IJSB_NSA_ILi0EEESW_EEEEENS5_IJNS4_10UnderscoreESZ_SZ_EEEEENS4_13SM90_TMA_LOADENS4_14ComposedLayoutINS4_7SwizzleILi3ELi4ELi3EEENS4_18smem_ptr_flag_bitsILi16EEENST_INS5_IJNSA_ILi8EEESG_EEENS5_IJSG_SB_EEEEEEEvNS4_8identityES12_S1C_vS1D_EENS_8epilogue10collective18CollectiveEpilogueINS1F_22Sm90TmaWarpSpecializedILi3ELi2ELi16ELb1ELb0EEEJSH_NS5_IJSF_NSA_ILi32EEEEEESI_SJ_SI_SJ_NS1F_6fusion15FusionCallbacksIS1J_NS1M_13LinCombEltActINS1F_6thread7SigmoidESI_fSI_fLNS_15FloatRoundStyleE2EEESH_S1L_JEEES12_NS13_INS14_ILi2ELi4ELi3EEES17_NST_INS5_IJS18_S1K_EEENS5_IJS1K_SB_EEEEEEENS4_17SM75_U32x4_LDSM_NENS4_14SM90_TMA_STOREES1Y_NS4_17SM90_U32x4_STSM_NENS4_9Copy_AtomIJS21_NS_6half_tEEEEvEEEvvEEEEvNT_6ParamsE,"a",@progbits
	.sectionflags	@""
	.align	4
.nv.constant0._ZN7cutlass13device_kernelINS_4gemm6kernel13GemmUniversalIN4cute5tupleIJiiiiEEENS1_10collective13CollectiveMmaINS1_34MainloopSm90TmaGmmaWarpSpecializedILi8ENS5_IJNS4_1CILi1EEESB_SB_EEENS1_35KernelTmaWarpSpecializedCooperativeEEENS5_IJNSA_ILi128EEENSA_ILi64EEESG_EEENS_10bfloat16_tENS5_IJlSB_lEEESI_SJ_NS4_8TiledMMAINS4_8MMA_AtomIJNS4_4SM904GMMA27MMA_64x64x16_F32BF16BF16_SSILNSN_5MajorE0ELSP_0ELNSN_7ScaleInE1ELSQ_1EEEEEENS4_6LayoutINS5_IJNSA_ILi2EEESB_SB_EEENS5_IJSB_NSA_ILi0EEESW_EEEEENS5_IJNS4_10UnderscoreESZ_SZ_EEEEENS4_13SM90_TMA_LOADENS4_14ComposedLayoutINS4_7SwizzleILi3ELi4ELi3EEENS4_18smem_ptr_flag_bitsILi16EEENST_INS5_IJNSA_ILi8EEESG_EEENS5_IJSG_SB_EEEEEEEvNS4_8identityES12_S1C_vS1D_EENS_8epilogue10collective18CollectiveEpilogueINS1F_22Sm90TmaWarpSpecializedILi3ELi2ELi16ELb1ELb0EEEJSH_NS5_IJSF_NSA_ILi32EEEEEESI_SJ_SI_SJ_NS1F_6fusion15FusionCallbacksIS1J_NS1M_13LinCombEltActINS1F_6thread7SigmoidESI_fSI_fLNS_15FloatRoundStyleE2EEESH_S1L_JEEES12_NS13_INS14_ILi2ELi4ELi3EEES17_NST_INS5_IJS18_S1K_EEENS5_IJS1K_SB_EEEEEEENS4_17SM75_U32x4_LDSM_NENS4_14SM90_TMA_STOREES1Y_NS4_17SM90_U32x4_STSM_NENS4_9Copy_AtomIJS21_NS_6half_tEEEEvEEEvvEEEEvNT_6ParamsE:
	.zero		2432


//--------------------- SYMBOLS --------------------------

	.type		.nv.reservedSmem.offset0,@object
	.size		.nv.reservedSmem.offset0,0x4
	.type		__assertfail,@function
